//
// Generated by NVIDIA NVVM Compiler
//
// Compiler Build ID: CL-36424714
// Cuda compilation tools, release 13.0, V13.0.88
// Based on NVVM 20.0.0
//

.version 9.0
.target sm_100
.address_size 64

	// .globl	_Z2MKPij
.global .align 4 .b8 precalc_xorwow_matrix[102400];
.global .align 4 .b8 precalc_xorwow_offset_matrix[102400];
.global .align 4 .b8 mrg32k3aM1[2304];
.global .align 4 .b8 mrg32k3aM2[2304];
.global .align 4 .b8 mrg32k3aM1SubSeq[2016];
.global .align 4 .b8 mrg32k3aM2SubSeq[2016];
.global .align 4 .b8 mrg32k3aM1Seq[2304];
.global .align 4 .b8 mrg32k3aM2Seq[2304];
.const .align 8 .b8 __cr_lgamma_table[72];

.visible .entry _Z2MKPij(
	.param .u64 .ptr .align 1 _Z2MKPij_param_0,
	.param .u32 _Z2MKPij_param_1
)
{
	.local .align 8 .b8 	__local_depot0[48];
	.reg .b64 	%SP;
	.reg .b64 	%SPL;
	.reg .pred 	%p<126>;
	.reg .b32 	%r<2384>;
	.reg .b32 	%f<7>;
	.reg .b64 	%rd<45>;

	mov.u64 	%SPL, __local_depot0;
	ld.param.u64 	%rd17, [_Z2MKPij_param_0];
	ld.param.u32 	%r1076, [_Z2MKPij_param_1];
	add.u64 	%rd1, %SPL, 0;
	mov.u32 	%r1077, %tid.x;
	mov.u32 	%r1078, %ctaid.x;
	mov.u32 	%r1079, %ntid.x;
	mad.lo.s32 	%r1080, %r1078, %r1079, %r1077;
	cvt.s64.s32 	%rd44, %r1080;
	xor.b32  	%r1081, %r1076, -1429050551;
	mul.lo.s32 	%r1, %r1081, 1099087573;
	add.s32 	%r1082, %r1, -638133224;
	add.s32 	%r1837, %r1, 123456789;
	st.local.v2.u32 	[%rd1], {%r1082, %r1837};
	xor.b32  	%r1083, %r1, 362436069;
	mov.b32 	%r1084, -123459836;
	st.local.v2.u32 	[%rd1+8], {%r1083, %r1084};
	add.s32 	%r1833, %r1, 5783321;
	mov.b32 	%r1085, -589760388;
	st.local.v2.u32 	[%rd1+16], {%r1085, %r1833};
	setp.eq.s32 	%p1, %r1080, 0;
	@%p1 bra 	$L__BB0_115;
	mov.b32 	%r1820, 0;
	mov.u64 	%rd43, %rd44;
$L__BB0_2:
	mov.u64 	%rd3, %rd43;
	and.b64  	%rd4, %rd3, 3;
	setp.eq.s64 	%p2, %rd4, 0;
	@%p2 bra 	$L__BB0_114;
	mul.wide.u32 	%rd19, %r1820, 3200;
	mov.u64 	%rd20, precalc_xorwow_matrix;
	add.s64 	%rd5, %rd20, %rd19;
	mov.b32 	%r1833, 0;
	mov.u32 	%r1834, %r1833;
	mov.u32 	%r1835, %r1833;
	mov.u32 	%r1836, %r1833;
	mov.u32 	%r1837, %r1833;
	mov.u32 	%r1826, %r1833;
$L__BB0_4:
	mul.wide.u32 	%rd21, %r1826, 4;
	add.s64 	%rd22, %rd1, %rd21;
	ld.local.u32 	%r13, [%rd22+4];
	shl.b32 	%r14, %r1826, 5;
	mov.b32 	%r1832, 0;
$L__BB0_5:
	.pragma "nounroll";
	shr.u32 	%r1089, %r13, %r1832;
	and.b32  	%r1090, %r1089, 1;
	setp.eq.b32 	%p3, %r1090, 1;
	not.pred 	%p4, %p3;
	add.s32 	%r1091, %r14, %r1832;
	mul.lo.s32 	%r1092, %r1091, 5;
	mul.wide.u32 	%rd23, %r1092, 4;
	add.s64 	%rd6, %rd5, %rd23;
	@%p4 bra 	$L__BB0_7;
	ld.global.u32 	%r1093, [%rd6];
	xor.b32  	%r1837, %r1837, %r1093;
	ld.global.u32 	%r1094, [%rd6+4];
	xor.b32  	%r1836, %r1836, %r1094;
	ld.global.u32 	%r1095, [%rd6+8];
	xor.b32  	%r1835, %r1835, %r1095;
	ld.global.u32 	%r1096, [%rd6+12];
	xor.b32  	%r1834, %r1834, %r1096;
	ld.global.u32 	%r1097, [%rd6+16];
	xor.b32  	%r1833, %r1833, %r1097;
$L__BB0_7:
	and.b32  	%r1099, %r1089, 2;
	setp.eq.s32 	%p5, %r1099, 0;
	@%p5 bra 	$L__BB0_9;
	ld.global.u32 	%r1100, [%rd6+20];
	xor.b32  	%r1837, %r1837, %r1100;
	ld.global.u32 	%r1101, [%rd6+24];
	xor.b32  	%r1836, %r1836, %r1101;
	ld.global.u32 	%r1102, [%rd6+28];
	xor.b32  	%r1835, %r1835, %r1102;
	ld.global.u32 	%r1103, [%rd6+32];
	xor.b32  	%r1834, %r1834, %r1103;
	ld.global.u32 	%r1104, [%rd6+36];
	xor.b32  	%r1833, %r1833, %r1104;
$L__BB0_9:
	and.b32  	%r1106, %r1089, 4;
	setp.eq.s32 	%p6, %r1106, 0;
	@%p6 bra 	$L__BB0_11;
	ld.global.u32 	%r1107, [%rd6+40];
	xor.b32  	%r1837, %r1837, %r1107;
	ld.global.u32 	%r1108, [%rd6+44];
	xor.b32  	%r1836, %r1836, %r1108;
	ld.global.u32 	%r1109, [%rd6+48];
	xor.b32  	%r1835, %r1835, %r1109;
	ld.global.u32 	%r1110, [%rd6+52];
	xor.b32  	%r1834, %r1834, %r1110;
	ld.global.u32 	%r1111, [%rd6+56];
	xor.b32  	%r1833, %r1833, %r1111;
$L__BB0_11:
	and.b32  	%r1113, %r1089, 8;
	setp.eq.s32 	%p7, %r1113, 0;
	@%p7 bra 	$L__BB0_13;
	ld.global.u32 	%r1114, [%rd6+60];
	xor.b32  	%r1837, %r1837, %r1114;
	ld.global.u32 	%r1115, [%rd6+64];
	xor.b32  	%r1836, %r1836, %r1115;
	ld.global.u32 	%r1116, [%rd6+68];
	xor.b32  	%r1835, %r1835, %r1116;
	ld.global.u32 	%r1117, [%rd6+72];
	xor.b32  	%r1834, %r1834, %r1117;
	ld.global.u32 	%r1118, [%rd6+76];
	xor.b32  	%r1833, %r1833, %r1118;
$L__BB0_13:
	and.b32  	%r1120, %r1089, 16;
	setp.eq.s32 	%p8, %r1120, 0;
	@%p8 bra 	$L__BB0_15;
	ld.global.u32 	%r1121, [%rd6+80];
	xor.b32  	%r1837, %r1837, %r1121;
	ld.global.u32 	%r1122, [%rd6+84];
	xor.b32  	%r1836, %r1836, %r1122;
	ld.global.u32 	%r1123, [%rd6+88];
	xor.b32  	%r1835, %r1835, %r1123;
	ld.global.u32 	%r1124, [%rd6+92];
	xor.b32  	%r1834, %r1834, %r1124;
	ld.global.u32 	%r1125, [%rd6+96];
	xor.b32  	%r1833, %r1833, %r1125;
$L__BB0_15:
	and.b32  	%r1127, %r1089, 32;
	setp.eq.s32 	%p9, %r1127, 0;
	@%p9 bra 	$L__BB0_17;
	ld.global.u32 	%r1128, [%rd6+100];
	xor.b32  	%r1837, %r1837, %r1128;
	ld.global.u32 	%r1129, [%rd6+104];
	xor.b32  	%r1836, %r1836, %r1129;
	ld.global.u32 	%r1130, [%rd6+108];
	xor.b32  	%r1835, %r1835, %r1130;
	ld.global.u32 	%r1131, [%rd6+112];
	xor.b32  	%r1834, %r1834, %r1131;
	ld.global.u32 	%r1132, [%rd6+116];
	xor.b32  	%r1833, %r1833, %r1132;
$L__BB0_17:
	and.b32  	%r1134, %r1089, 64;
	setp.eq.s32 	%p10, %r1134, 0;
	@%p10 bra 	$L__BB0_19;
	ld.global.u32 	%r1135, [%rd6+120];
	xor.b32  	%r1837, %r1837, %r1135;
	ld.global.u32 	%r1136, [%rd6+124];
	xor.b32  	%r1836, %r1836, %r1136;
	ld.global.u32 	%r1137, [%rd6+128];
	xor.b32  	%r1835, %r1835, %r1137;
	ld.global.u32 	%r1138, [%rd6+132];
	xor.b32  	%r1834, %r1834, %r1138;
	ld.global.u32 	%r1139, [%rd6+136];
	xor.b32  	%r1833, %r1833, %r1139;
$L__BB0_19:
	and.b32  	%r1141, %r1089, 128;
	setp.eq.s32 	%p11, %r1141, 0;
	@%p11 bra 	$L__BB0_21;
	ld.global.u32 	%r1142, [%rd6+140];
	xor.b32  	%r1837, %r1837, %r1142;
	ld.global.u32 	%r1143, [%rd6+144];
	xor.b32  	%r1836, %r1836, %r1143;
	ld.global.u32 	%r1144, [%rd6+148];
	xor.b32  	%r1835, %r1835, %r1144;
	ld.global.u32 	%r1145, [%rd6+152];
	xor.b32  	%r1834, %r1834, %r1145;
	ld.global.u32 	%r1146, [%rd6+156];
	xor.b32  	%r1833, %r1833, %r1146;
$L__BB0_21:
	and.b32  	%r1148, %r1089, 256;
	setp.eq.s32 	%p12, %r1148, 0;
	@%p12 bra 	$L__BB0_23;
	ld.global.u32 	%r1149, [%rd6+160];
	xor.b32  	%r1837, %r1837, %r1149;
	ld.global.u32 	%r1150, [%rd6+164];
	xor.b32  	%r1836, %r1836, %r1150;
	ld.global.u32 	%r1151, [%rd6+168];
	xor.b32  	%r1835, %r1835, %r1151;
	ld.global.u32 	%r1152, [%rd6+172];
	xor.b32  	%r1834, %r1834, %r1152;
	ld.global.u32 	%r1153, [%rd6+176];
	xor.b32  	%r1833, %r1833, %r1153;
$L__BB0_23:
	and.b32  	%r1155, %r1089, 512;
	setp.eq.s32 	%p13, %r1155, 0;
	@%p13 bra 	$L__BB0_25;
	ld.global.u32 	%r1156, [%rd6+180];
	xor.b32  	%r1837, %r1837, %r1156;
	ld.global.u32 	%r1157, [%rd6+184];
	xor.b32  	%r1836, %r1836, %r1157;
	ld.global.u32 	%r1158, [%rd6+188];
	xor.b32  	%r1835, %r1835, %r1158;
	ld.global.u32 	%r1159, [%rd6+192];
	xor.b32  	%r1834, %r1834, %r1159;
	ld.global.u32 	%r1160, [%rd6+196];
	xor.b32  	%r1833, %r1833, %r1160;
$L__BB0_25:
	and.b32  	%r1162, %r1089, 1024;
	setp.eq.s32 	%p14, %r1162, 0;
	@%p14 bra 	$L__BB0_27;
	ld.global.u32 	%r1163, [%rd6+200];
	xor.b32  	%r1837, %r1837, %r1163;
	ld.global.u32 	%r1164, [%rd6+204];
	xor.b32  	%r1836, %r1836, %r1164;
	ld.global.u32 	%r1165, [%rd6+208];
	xor.b32  	%r1835, %r1835, %r1165;
	ld.global.u32 	%r1166, [%rd6+212];
	xor.b32  	%r1834, %r1834, %r1166;
	ld.global.u32 	%r1167, [%rd6+216];
	xor.b32  	%r1833, %r1833, %r1167;
$L__BB0_27:
	and.b32  	%r1169, %r1089, 2048;
	setp.eq.s32 	%p15, %r1169, 0;
	@%p15 bra 	$L__BB0_29;
	ld.global.u32 	%r1170, [%rd6+220];
	xor.b32  	%r1837, %r1837, %r1170;
	ld.global.u32 	%r1171, [%rd6+224];
	xor.b32  	%r1836, %r1836, %r1171;
	ld.global.u32 	%r1172, [%rd6+228];
	xor.b32  	%r1835, %r1835, %r1172;
	ld.global.u32 	%r1173, [%rd6+232];
	xor.b32  	%r1834, %r1834, %r1173;
	ld.global.u32 	%r1174, [%rd6+236];
	xor.b32  	%r1833, %r1833, %r1174;
$L__BB0_29:
	and.b32  	%r1176, %r1089, 4096;
	setp.eq.s32 	%p16, %r1176, 0;
	@%p16 bra 	$L__BB0_31;
	ld.global.u32 	%r1177, [%rd6+240];
	xor.b32  	%r1837, %r1837, %r1177;
	ld.global.u32 	%r1178, [%rd6+244];
	xor.b32  	%r1836, %r1836, %r1178;
	ld.global.u32 	%r1179, [%rd6+248];
	xor.b32  	%r1835, %r1835, %r1179;
	ld.global.u32 	%r1180, [%rd6+252];
	xor.b32  	%r1834, %r1834, %r1180;
	ld.global.u32 	%r1181, [%rd6+256];
	xor.b32  	%r1833, %r1833, %r1181;
$L__BB0_31:
	and.b32  	%r1183, %r1089, 8192;
	setp.eq.s32 	%p17, %r1183, 0;
	@%p17 bra 	$L__BB0_33;
	ld.global.u32 	%r1184, [%rd6+260];
	xor.b32  	%r1837, %r1837, %r1184;
	ld.global.u32 	%r1185, [%rd6+264];
	xor.b32  	%r1836, %r1836, %r1185;
	ld.global.u32 	%r1186, [%rd6+268];
	xor.b32  	%r1835, %r1835, %r1186;
	ld.global.u32 	%r1187, [%rd6+272];
	xor.b32  	%r1834, %r1834, %r1187;
	ld.global.u32 	%r1188, [%rd6+276];
	xor.b32  	%r1833, %r1833, %r1188;
$L__BB0_33:
	and.b32  	%r1190, %r1089, 16384;
	setp.eq.s32 	%p18, %r1190, 0;
	@%p18 bra 	$L__BB0_35;
	ld.global.u32 	%r1191, [%rd6+280];
	xor.b32  	%r1837, %r1837, %r1191;
	ld.global.u32 	%r1192, [%rd6+284];
	xor.b32  	%r1836, %r1836, %r1192;
	ld.global.u32 	%r1193, [%rd6+288];
	xor.b32  	%r1835, %r1835, %r1193;
	ld.global.u32 	%r1194, [%rd6+292];
	xor.b32  	%r1834, %r1834, %r1194;
	ld.global.u32 	%r1195, [%rd6+296];
	xor.b32  	%r1833, %r1833, %r1195;
$L__BB0_35:
	and.b32  	%r1197, %r1089, 32768;
	setp.eq.s32 	%p19, %r1197, 0;
	@%p19 bra 	$L__BB0_37;
	ld.global.u32 	%r1198, [%rd6+300];
	xor.b32  	%r1837, %r1837, %r1198;
	ld.global.u32 	%r1199, [%rd6+304];
	xor.b32  	%r1836, %r1836, %r1199;
	ld.global.u32 	%r1200, [%rd6+308];
	xor.b32  	%r1835, %r1835, %r1200;
	ld.global.u32 	%r1201, [%rd6+312];
	xor.b32  	%r1834, %r1834, %r1201;
	ld.global.u32 	%r1202, [%rd6+316];
	xor.b32  	%r1833, %r1833, %r1202;
$L__BB0_37:
	add.s32 	%r1832, %r1832, 16;
	setp.ne.s32 	%p20, %r1832, 32;
	@%p20 bra 	$L__BB0_5;
	mad.lo.s32 	%r1203, %r1826, -31, %r14;
	add.s32 	%r1826, %r1203, 1;
	setp.ne.s32 	%p21, %r1826, 5;
	@%p21 bra 	$L__BB0_4;
	st.local.u32 	[%rd1+4], %r1837;
	st.local.v2.u32 	[%rd1+8], {%r1836, %r1835};
	st.local.v2.u32 	[%rd1+16], {%r1834, %r1833};
	setp.eq.s64 	%p22, %rd4, 1;
	@%p22 bra 	$L__BB0_114;
	mov.b32 	%r1833, 0;
	mov.u32 	%r1926, %r1833;
	mov.u32 	%r1927, %r1833;
	mov.u32 	%r1928, %r1833;
	mov.u32 	%r1837, %r1833;
	mov.u32 	%r1918, %r1833;
$L__BB0_41:
	mul.wide.u32 	%rd24, %r1918, 4;
	add.s64 	%rd25, %rd1, %rd24;
	ld.local.u32 	%r189, [%rd25+4];
	shl.b32 	%r190, %r1918, 5;
	mov.b32 	%r1924, 0;
$L__BB0_42:
	.pragma "nounroll";
	shr.u32 	%r1206, %r189, %r1924;
	and.b32  	%r1207, %r1206, 1;
	setp.eq.b32 	%p23, %r1207, 1;
	not.pred 	%p24, %p23;
	add.s32 	%r1208, %r190, %r1924;
	mul.lo.s32 	%r1209, %r1208, 5;
	mul.wide.u32 	%rd26, %r1209, 4;
	add.s64 	%rd7, %rd5, %rd26;
	@%p24 bra 	$L__BB0_44;
	ld.global.u32 	%r1210, [%rd7];
	xor.b32  	%r1837, %r1837, %r1210;
	ld.global.u32 	%r1211, [%rd7+4];
	xor.b32  	%r1928, %r1928, %r1211;
	ld.global.u32 	%r1212, [%rd7+8];
	xor.b32  	%r1927, %r1927, %r1212;
	ld.global.u32 	%r1213, [%rd7+12];
	xor.b32  	%r1926, %r1926, %r1213;
	ld.global.u32 	%r1214, [%rd7+16];
	xor.b32  	%r1833, %r1833, %r1214;
$L__BB0_44:
	and.b32  	%r1216, %r1206, 2;
	setp.eq.s32 	%p25, %r1216, 0;
	@%p25 bra 	$L__BB0_46;
	ld.global.u32 	%r1217, [%rd7+20];
	xor.b32  	%r1837, %r1837, %r1217;
	ld.global.u32 	%r1218, [%rd7+24];
	xor.b32  	%r1928, %r1928, %r1218;
	ld.global.u32 	%r1219, [%rd7+28];
	xor.b32  	%r1927, %r1927, %r1219;
	ld.global.u32 	%r1220, [%rd7+32];
	xor.b32  	%r1926, %r1926, %r1220;
	ld.global.u32 	%r1221, [%rd7+36];
	xor.b32  	%r1833, %r1833, %r1221;
$L__BB0_46:
	and.b32  	%r1223, %r1206, 4;
	setp.eq.s32 	%p26, %r1223, 0;
	@%p26 bra 	$L__BB0_48;
	ld.global.u32 	%r1224, [%rd7+40];
	xor.b32  	%r1837, %r1837, %r1224;
	ld.global.u32 	%r1225, [%rd7+44];
	xor.b32  	%r1928, %r1928, %r1225;
	ld.global.u32 	%r1226, [%rd7+48];
	xor.b32  	%r1927, %r1927, %r1226;
	ld.global.u32 	%r1227, [%rd7+52];
	xor.b32  	%r1926, %r1926, %r1227;
	ld.global.u32 	%r1228, [%rd7+56];
	xor.b32  	%r1833, %r1833, %r1228;
$L__BB0_48:
	and.b32  	%r1230, %r1206, 8;
	setp.eq.s32 	%p27, %r1230, 0;
	@%p27 bra 	$L__BB0_50;
	ld.global.u32 	%r1231, [%rd7+60];
	xor.b32  	%r1837, %r1837, %r1231;
	ld.global.u32 	%r1232, [%rd7+64];
	xor.b32  	%r1928, %r1928, %r1232;
	ld.global.u32 	%r1233, [%rd7+68];
	xor.b32  	%r1927, %r1927, %r1233;
	ld.global.u32 	%r1234, [%rd7+72];
	xor.b32  	%r1926, %r1926, %r1234;
	ld.global.u32 	%r1235, [%rd7+76];
	xor.b32  	%r1833, %r1833, %r1235;
$L__BB0_50:
	and.b32  	%r1237, %r1206, 16;
	setp.eq.s32 	%p28, %r1237, 0;
	@%p28 bra 	$L__BB0_52;
	ld.global.u32 	%r1238, [%rd7+80];
	xor.b32  	%r1837, %r1837, %r1238;
	ld.global.u32 	%r1239, [%rd7+84];
	xor.b32  	%r1928, %r1928, %r1239;
	ld.global.u32 	%r1240, [%rd7+88];
	xor.b32  	%r1927, %r1927, %r1240;
	ld.global.u32 	%r1241, [%rd7+92];
	xor.b32  	%r1926, %r1926, %r1241;
	ld.global.u32 	%r1242, [%rd7+96];
	xor.b32  	%r1833, %r1833, %r1242;
$L__BB0_52:
	and.b32  	%r1244, %r1206, 32;
	setp.eq.s32 	%p29, %r1244, 0;
	@%p29 bra 	$L__BB0_54;
	ld.global.u32 	%r1245, [%rd7+100];
	xor.b32  	%r1837, %r1837, %r1245;
	ld.global.u32 	%r1246, [%rd7+104];
	xor.b32  	%r1928, %r1928, %r1246;
	ld.global.u32 	%r1247, [%rd7+108];
	xor.b32  	%r1927, %r1927, %r1247;
	ld.global.u32 	%r1248, [%rd7+112];
	xor.b32  	%r1926, %r1926, %r1248;
	ld.global.u32 	%r1249, [%rd7+116];
	xor.b32  	%r1833, %r1833, %r1249;
$L__BB0_54:
	and.b32  	%r1251, %r1206, 64;
	setp.eq.s32 	%p30, %r1251, 0;
	@%p30 bra 	$L__BB0_56;
	ld.global.u32 	%r1252, [%rd7+120];
	xor.b32  	%r1837, %r1837, %r1252;
	ld.global.u32 	%r1253, [%rd7+124];
	xor.b32  	%r1928, %r1928, %r1253;
	ld.global.u32 	%r1254, [%rd7+128];
	xor.b32  	%r1927, %r1927, %r1254;
	ld.global.u32 	%r1255, [%rd7+132];
	xor.b32  	%r1926, %r1926, %r1255;
	ld.global.u32 	%r1256, [%rd7+136];
	xor.b32  	%r1833, %r1833, %r1256;
$L__BB0_56:
	and.b32  	%r1258, %r1206, 128;
	setp.eq.s32 	%p31, %r1258, 0;
	@%p31 bra 	$L__BB0_58;
	ld.global.u32 	%r1259, [%rd7+140];
	xor.b32  	%r1837, %r1837, %r1259;
	ld.global.u32 	%r1260, [%rd7+144];
	xor.b32  	%r1928, %r1928, %r1260;
	ld.global.u32 	%r1261, [%rd7+148];
	xor.b32  	%r1927, %r1927, %r1261;
	ld.global.u32 	%r1262, [%rd7+152];
	xor.b32  	%r1926, %r1926, %r1262;
	ld.global.u32 	%r1263, [%rd7+156];
	xor.b32  	%r1833, %r1833, %r1263;
$L__BB0_58:
	and.b32  	%r1265, %r1206, 256;
	setp.eq.s32 	%p32, %r1265, 0;
	@%p32 bra 	$L__BB0_60;
	ld.global.u32 	%r1266, [%rd7+160];
	xor.b32  	%r1837, %r1837, %r1266;
	ld.global.u32 	%r1267, [%rd7+164];
	xor.b32  	%r1928, %r1928, %r1267;
	ld.global.u32 	%r1268, [%rd7+168];
	xor.b32  	%r1927, %r1927, %r1268;
	ld.global.u32 	%r1269, [%rd7+172];
	xor.b32  	%r1926, %r1926, %r1269;
	ld.global.u32 	%r1270, [%rd7+176];
	xor.b32  	%r1833, %r1833, %r1270;
$L__BB0_60:
	and.b32  	%r1272, %r1206, 512;
	setp.eq.s32 	%p33, %r1272, 0;
	@%p33 bra 	$L__BB0_62;
	ld.global.u32 	%r1273, [%rd7+180];
	xor.b32  	%r1837, %r1837, %r1273;
	ld.global.u32 	%r1274, [%rd7+184];
	xor.b32  	%r1928, %r1928, %r1274;
	ld.global.u32 	%r1275, [%rd7+188];
	xor.b32  	%r1927, %r1927, %r1275;
	ld.global.u32 	%r1276, [%rd7+192];
	xor.b32  	%r1926, %r1926, %r1276;
	ld.global.u32 	%r1277, [%rd7+196];
	xor.b32  	%r1833, %r1833, %r1277;
$L__BB0_62:
	and.b32  	%r1279, %r1206, 1024;
	setp.eq.s32 	%p34, %r1279, 0;
	@%p34 bra 	$L__BB0_64;
	ld.global.u32 	%r1280, [%rd7+200];
	xor.b32  	%r1837, %r1837, %r1280;
	ld.global.u32 	%r1281, [%rd7+204];
	xor.b32  	%r1928, %r1928, %r1281;
	ld.global.u32 	%r1282, [%rd7+208];
	xor.b32  	%r1927, %r1927, %r1282;
	ld.global.u32 	%r1283, [%rd7+212];
	xor.b32  	%r1926, %r1926, %r1283;
	ld.global.u32 	%r1284, [%rd7+216];
	xor.b32  	%r1833, %r1833, %r1284;
$L__BB0_64:
	and.b32  	%r1286, %r1206, 2048;
	setp.eq.s32 	%p35, %r1286, 0;
	@%p35 bra 	$L__BB0_66;
	ld.global.u32 	%r1287, [%rd7+220];
	xor.b32  	%r1837, %r1837, %r1287;
	ld.global.u32 	%r1288, [%rd7+224];
	xor.b32  	%r1928, %r1928, %r1288;
	ld.global.u32 	%r1289, [%rd7+228];
	xor.b32  	%r1927, %r1927, %r1289;
	ld.global.u32 	%r1290, [%rd7+232];
	xor.b32  	%r1926, %r1926, %r1290;
	ld.global.u32 	%r1291, [%rd7+236];
	xor.b32  	%r1833, %r1833, %r1291;
$L__BB0_66:
	and.b32  	%r1293, %r1206, 4096;
	setp.eq.s32 	%p36, %r1293, 0;
	@%p36 bra 	$L__BB0_68;
	ld.global.u32 	%r1294, [%rd7+240];
	xor.b32  	%r1837, %r1837, %r1294;
	ld.global.u32 	%r1295, [%rd7+244];
	xor.b32  	%r1928, %r1928, %r1295;
	ld.global.u32 	%r1296, [%rd7+248];
	xor.b32  	%r1927, %r1927, %r1296;
	ld.global.u32 	%r1297, [%rd7+252];
	xor.b32  	%r1926, %r1926, %r1297;
	ld.global.u32 	%r1298, [%rd7+256];
	xor.b32  	%r1833, %r1833, %r1298;
$L__BB0_68:
	and.b32  	%r1300, %r1206, 8192;
	setp.eq.s32 	%p37, %r1300, 0;
	@%p37 bra 	$L__BB0_70;
	ld.global.u32 	%r1301, [%rd7+260];
	xor.b32  	%r1837, %r1837, %r1301;
	ld.global.u32 	%r1302, [%rd7+264];
	xor.b32  	%r1928, %r1928, %r1302;
	ld.global.u32 	%r1303, [%rd7+268];
	xor.b32  	%r1927, %r1927, %r1303;
	ld.global.u32 	%r1304, [%rd7+272];
	xor.b32  	%r1926, %r1926, %r1304;
	ld.global.u32 	%r1305, [%rd7+276];
	xor.b32  	%r1833, %r1833, %r1305;
$L__BB0_70:
	and.b32  	%r1307, %r1206, 16384;
	setp.eq.s32 	%p38, %r1307, 0;
	@%p38 bra 	$L__BB0_72;
	ld.global.u32 	%r1308, [%rd7+280];
	xor.b32  	%r1837, %r1837, %r1308;
	ld.global.u32 	%r1309, [%rd7+284];
	xor.b32  	%r1928, %r1928, %r1309;
	ld.global.u32 	%r1310, [%rd7+288];
	xor.b32  	%r1927, %r1927, %r1310;
	ld.global.u32 	%r1311, [%rd7+292];
	xor.b32  	%r1926, %r1926, %r1311;
	ld.global.u32 	%r1312, [%rd7+296];
	xor.b32  	%r1833, %r1833, %r1312;
$L__BB0_72:
	and.b32  	%r1314, %r1206, 32768;
	setp.eq.s32 	%p39, %r1314, 0;
	@%p39 bra 	$L__BB0_74;
	ld.global.u32 	%r1315, [%rd7+300];
	xor.b32  	%r1837, %r1837, %r1315;
	ld.global.u32 	%r1316, [%rd7+304];
	xor.b32  	%r1928, %r1928, %r1316;
	ld.global.u32 	%r1317, [%rd7+308];
	xor.b32  	%r1927, %r1927, %r1317;
	ld.global.u32 	%r1318, [%rd7+312];
	xor.b32  	%r1926, %r1926, %r1318;
	ld.global.u32 	%r1319, [%rd7+316];
	xor.b32  	%r1833, %r1833, %r1319;
$L__BB0_74:
	add.s32 	%r1924, %r1924, 16;
	setp.ne.s32 	%p40, %r1924, 32;
	@%p40 bra 	$L__BB0_42;
	mad.lo.s32 	%r1320, %r1918, -31, %r190;
	add.s32 	%r1918, %r1320, 1;
	setp.ne.s32 	%p41, %r1918, 5;
	@%p41 bra 	$L__BB0_41;
	st.local.u32 	[%rd1+4], %r1837;
	st.local.v2.u32 	[%rd1+8], {%r1928, %r1927};
	st.local.v2.u32 	[%rd1+16], {%r1926, %r1833};
	setp.ne.s64 	%p42, %rd4, 3;
	@%p42 bra 	$L__BB0_114;
	mov.b32 	%r1833, 0;
	mov.u32 	%r2018, %r1833;
	mov.u32 	%r2019, %r1833;
	mov.u32 	%r2020, %r1833;
	mov.u32 	%r1837, %r1833;
	mov.u32 	%r2010, %r1833;
$L__BB0_78:
	mul.wide.u32 	%rd27, %r2010, 4;
	add.s64 	%rd28, %rd1, %rd27;
	ld.local.u32 	%r365, [%rd28+4];
	shl.b32 	%r366, %r2010, 5;
	mov.b32 	%r2016, 0;
$L__BB0_79:
	.pragma "nounroll";
	shr.u32 	%r1323, %r365, %r2016;
	and.b32  	%r1324, %r1323, 1;
	setp.eq.b32 	%p43, %r1324, 1;
	not.pred 	%p44, %p43;
	add.s32 	%r1325, %r366, %r2016;
	mul.lo.s32 	%r1326, %r1325, 5;
	mul.wide.u32 	%rd29, %r1326, 4;
	add.s64 	%rd8, %rd5, %rd29;
	@%p44 bra 	$L__BB0_81;
	ld.global.u32 	%r1327, [%rd8];
	xor.b32  	%r1837, %r1837, %r1327;
	ld.global.u32 	%r1328, [%rd8+4];
	xor.b32  	%r2020, %r2020, %r1328;
	ld.global.u32 	%r1329, [%rd8+8];
	xor.b32  	%r2019, %r2019, %r1329;
	ld.global.u32 	%r1330, [%rd8+12];
	xor.b32  	%r2018, %r2018, %r1330;
	ld.global.u32 	%r1331, [%rd8+16];
	xor.b32  	%r1833, %r1833, %r1331;
$L__BB0_81:
	and.b32  	%r1333, %r1323, 2;
	setp.eq.s32 	%p45, %r1333, 0;
	@%p45 bra 	$L__BB0_83;
	ld.global.u32 	%r1334, [%rd8+20];
	xor.b32  	%r1837, %r1837, %r1334;
	ld.global.u32 	%r1335, [%rd8+24];
	xor.b32  	%r2020, %r2020, %r1335;
	ld.global.u32 	%r1336, [%rd8+28];
	xor.b32  	%r2019, %r2019, %r1336;
	ld.global.u32 	%r1337, [%rd8+32];
	xor.b32  	%r2018, %r2018, %r1337;
	ld.global.u32 	%r1338, [%rd8+36];
	xor.b32  	%r1833, %r1833, %r1338;
$L__BB0_83:
	and.b32  	%r1340, %r1323, 4;
	setp.eq.s32 	%p46, %r1340, 0;
	@%p46 bra 	$L__BB0_85;
	ld.global.u32 	%r1341, [%rd8+40];
	xor.b32  	%r1837, %r1837, %r1341;
	ld.global.u32 	%r1342, [%rd8+44];
	xor.b32  	%r2020, %r2020, %r1342;
	ld.global.u32 	%r1343, [%rd8+48];
	xor.b32  	%r2019, %r2019, %r1343;
	ld.global.u32 	%r1344, [%rd8+52];
	xor.b32  	%r2018, %r2018, %r1344;
	ld.global.u32 	%r1345, [%rd8+56];
	xor.b32  	%r1833, %r1833, %r1345;
$L__BB0_85:
	and.b32  	%r1347, %r1323, 8;
	setp.eq.s32 	%p47, %r1347, 0;
	@%p47 bra 	$L__BB0_87;
	ld.global.u32 	%r1348, [%rd8+60];
	xor.b32  	%r1837, %r1837, %r1348;
	ld.global.u32 	%r1349, [%rd8+64];
	xor.b32  	%r2020, %r2020, %r1349;
	ld.global.u32 	%r1350, [%rd8+68];
	xor.b32  	%r2019, %r2019, %r1350;
	ld.global.u32 	%r1351, [%rd8+72];
	xor.b32  	%r2018, %r2018, %r1351;
	ld.global.u32 	%r1352, [%rd8+76];
	xor.b32  	%r1833, %r1833, %r1352;
$L__BB0_87:
	and.b32  	%r1354, %r1323, 16;
	setp.eq.s32 	%p48, %r1354, 0;
	@%p48 bra 	$L__BB0_89;
	ld.global.u32 	%r1355, [%rd8+80];
	xor.b32  	%r1837, %r1837, %r1355;
	ld.global.u32 	%r1356, [%rd8+84];
	xor.b32  	%r2020, %r2020, %r1356;
	ld.global.u32 	%r1357, [%rd8+88];
	xor.b32  	%r2019, %r2019, %r1357;
	ld.global.u32 	%r1358, [%rd8+92];
	xor.b32  	%r2018, %r2018, %r1358;
	ld.global.u32 	%r1359, [%rd8+96];
	xor.b32  	%r1833, %r1833, %r1359;
$L__BB0_89:
	and.b32  	%r1361, %r1323, 32;
	setp.eq.s32 	%p49, %r1361, 0;
	@%p49 bra 	$L__BB0_91;
	ld.global.u32 	%r1362, [%rd8+100];
	xor.b32  	%r1837, %r1837, %r1362;
	ld.global.u32 	%r1363, [%rd8+104];
	xor.b32  	%r2020, %r2020, %r1363;
	ld.global.u32 	%r1364, [%rd8+108];
	xor.b32  	%r2019, %r2019, %r1364;
	ld.global.u32 	%r1365, [%rd8+112];
	xor.b32  	%r2018, %r2018, %r1365;
	ld.global.u32 	%r1366, [%rd8+116];
	xor.b32  	%r1833, %r1833, %r1366;
$L__BB0_91:
	and.b32  	%r1368, %r1323, 64;
	setp.eq.s32 	%p50, %r1368, 0;
	@%p50 bra 	$L__BB0_93;
	ld.global.u32 	%r1369, [%rd8+120];
	xor.b32  	%r1837, %r1837, %r1369;
	ld.global.u32 	%r1370, [%rd8+124];
	xor.b32  	%r2020, %r2020, %r1370;
	ld.global.u32 	%r1371, [%rd8+128];
	xor.b32  	%r2019, %r2019, %r1371;
	ld.global.u32 	%r1372, [%rd8+132];
	xor.b32  	%r2018, %r2018, %r1372;
	ld.global.u32 	%r1373, [%rd8+136];
	xor.b32  	%r1833, %r1833, %r1373;
$L__BB0_93:
	and.b32  	%r1375, %r1323, 128;
	setp.eq.s32 	%p51, %r1375, 0;
	@%p51 bra 	$L__BB0_95;
	ld.global.u32 	%r1376, [%rd8+140];
	xor.b32  	%r1837, %r1837, %r1376;
	ld.global.u32 	%r1377, [%rd8+144];
	xor.b32  	%r2020, %r2020, %r1377;
	ld.global.u32 	%r1378, [%rd8+148];
	xor.b32  	%r2019, %r2019, %r1378;
	ld.global.u32 	%r1379, [%rd8+152];
	xor.b32  	%r2018, %r2018, %r1379;
	ld.global.u32 	%r1380, [%rd8+156];
	xor.b32  	%r1833, %r1833, %r1380;
$L__BB0_95:
	and.b32  	%r1382, %r1323, 256;
	setp.eq.s32 	%p52, %r1382, 0;
	@%p52 bra 	$L__BB0_97;
	ld.global.u32 	%r1383, [%rd8+160];
	xor.b32  	%r1837, %r1837, %r1383;
	ld.global.u32 	%r1384, [%rd8+164];
	xor.b32  	%r2020, %r2020, %r1384;
	ld.global.u32 	%r1385, [%rd8+168];
	xor.b32  	%r2019, %r2019, %r1385;
	ld.global.u32 	%r1386, [%rd8+172];
	xor.b32  	%r2018, %r2018, %r1386;
	ld.global.u32 	%r1387, [%rd8+176];
	xor.b32  	%r1833, %r1833, %r1387;
$L__BB0_97:
	and.b32  	%r1389, %r1323, 512;
	setp.eq.s32 	%p53, %r1389, 0;
	@%p53 bra 	$L__BB0_99;
	ld.global.u32 	%r1390, [%rd8+180];
	xor.b32  	%r1837, %r1837, %r1390;
	ld.global.u32 	%r1391, [%rd8+184];
	xor.b32  	%r2020, %r2020, %r1391;
	ld.global.u32 	%r1392, [%rd8+188];
	xor.b32  	%r2019, %r2019, %r1392;
	ld.global.u32 	%r1393, [%rd8+192];
	xor.b32  	%r2018, %r2018, %r1393;
	ld.global.u32 	%r1394, [%rd8+196];
	xor.b32  	%r1833, %r1833, %r1394;
$L__BB0_99:
	and.b32  	%r1396, %r1323, 1024;
	setp.eq.s32 	%p54, %r1396, 0;
	@%p54 bra 	$L__BB0_101;
	ld.global.u32 	%r1397, [%rd8+200];
	xor.b32  	%r1837, %r1837, %r1397;
	ld.global.u32 	%r1398, [%rd8+204];
	xor.b32  	%r2020, %r2020, %r1398;
	ld.global.u32 	%r1399, [%rd8+208];
	xor.b32  	%r2019, %r2019, %r1399;
	ld.global.u32 	%r1400, [%rd8+212];
	xor.b32  	%r2018, %r2018, %r1400;
	ld.global.u32 	%r1401, [%rd8+216];
	xor.b32  	%r1833, %r1833, %r1401;
$L__BB0_101:
	and.b32  	%r1403, %r1323, 2048;
	setp.eq.s32 	%p55, %r1403, 0;
	@%p55 bra 	$L__BB0_103;
	ld.global.u32 	%r1404, [%rd8+220];
	xor.b32  	%r1837, %r1837, %r1404;
	ld.global.u32 	%r1405, [%rd8+224];
	xor.b32  	%r2020, %r2020, %r1405;
	ld.global.u32 	%r1406, [%rd8+228];
	xor.b32  	%r2019, %r2019, %r1406;
	ld.global.u32 	%r1407, [%rd8+232];
	xor.b32  	%r2018, %r2018, %r1407;
	ld.global.u32 	%r1408, [%rd8+236];
	xor.b32  	%r1833, %r1833, %r1408;
$L__BB0_103:
	and.b32  	%r1410, %r1323, 4096;
	setp.eq.s32 	%p56, %r1410, 0;
	@%p56 bra 	$L__BB0_105;
	ld.global.u32 	%r1411, [%rd8+240];
	xor.b32  	%r1837, %r1837, %r1411;
	ld.global.u32 	%r1412, [%rd8+244];
	xor.b32  	%r2020, %r2020, %r1412;
	ld.global.u32 	%r1413, [%rd8+248];
	xor.b32  	%r2019, %r2019, %r1413;
	ld.global.u32 	%r1414, [%rd8+252];
	xor.b32  	%r2018, %r2018, %r1414;
	ld.global.u32 	%r1415, [%rd8+256];
	xor.b32  	%r1833, %r1833, %r1415;
$L__BB0_105:
	and.b32  	%r1417, %r1323, 8192;
	setp.eq.s32 	%p57, %r1417, 0;
	@%p57 bra 	$L__BB0_107;
	ld.global.u32 	%r1418, [%rd8+260];
	xor.b32  	%r1837, %r1837, %r1418;
	ld.global.u32 	%r1419, [%rd8+264];
	xor.b32  	%r2020, %r2020, %r1419;
	ld.global.u32 	%r1420, [%rd8+268];
	xor.b32  	%r2019, %r2019, %r1420;
	ld.global.u32 	%r1421, [%rd8+272];
	xor.b32  	%r2018, %r2018, %r1421;
	ld.global.u32 	%r1422, [%rd8+276];
	xor.b32  	%r1833, %r1833, %r1422;
$L__BB0_107:
	and.b32  	%r1424, %r1323, 16384;
	setp.eq.s32 	%p58, %r1424, 0;
	@%p58 bra 	$L__BB0_109;
	ld.global.u32 	%r1425, [%rd8+280];
	xor.b32  	%r1837, %r1837, %r1425;
	ld.global.u32 	%r1426, [%rd8+284];
	xor.b32  	%r2020, %r2020, %r1426;
	ld.global.u32 	%r1427, [%rd8+288];
	xor.b32  	%r2019, %r2019, %r1427;
	ld.global.u32 	%r1428, [%rd8+292];
	xor.b32  	%r2018, %r2018, %r1428;
	ld.global.u32 	%r1429, [%rd8+296];
	xor.b32  	%r1833, %r1833, %r1429;
$L__BB0_109:
	and.b32  	%r1431, %r1323, 32768;
	setp.eq.s32 	%p59, %r1431, 0;
	@%p59 bra 	$L__BB0_111;
	ld.global.u32 	%r1432, [%rd8+300];
	xor.b32  	%r1837, %r1837, %r1432;
	ld.global.u32 	%r1433, [%rd8+304];
	xor.b32  	%r2020, %r2020, %r1433;
	ld.global.u32 	%r1434, [%rd8+308];
	xor.b32  	%r2019, %r2019, %r1434;
	ld.global.u32 	%r1435, [%rd8+312];
	xor.b32  	%r2018, %r2018, %r1435;
	ld.global.u32 	%r1436, [%rd8+316];
	xor.b32  	%r1833, %r1833, %r1436;
$L__BB0_111:
	add.s32 	%r2016, %r2016, 16;
	setp.ne.s32 	%p60, %r2016, 32;
	@%p60 bra 	$L__BB0_79;
	mad.lo.s32 	%r1437, %r2010, -31, %r366;
	add.s32 	%r2010, %r1437, 1;
	setp.ne.s32 	%p61, %r2010, 5;
	@%p61 bra 	$L__BB0_78;
	st.local.u32 	[%rd1+4], %r1837;
	st.local.v2.u32 	[%rd1+8], {%r2020, %r2019};
	st.local.v2.u32 	[%rd1+16], {%r2018, %r1833};
$L__BB0_114:
	shr.u64 	%rd43, %rd3, 2;
	add.s32 	%r1820, %r1820, 1;
	setp.gt.u64 	%p62, %rd3, 3;
	@%p62 bra 	$L__BB0_2;
$L__BB0_115:
	cvt.u32.u64 	%r1440, %rd44;
	setp.eq.s32 	%p63, %r1440, 0;
	mov.b32 	%r1441, 0;
	st.local.v2.u32 	[%rd1+24], {%r1441, %r1441};
	st.local.u32 	[%rd1+32], %r1441;
	mov.b64 	%rd30, 0;
	st.local.u64 	[%rd1+40], %rd30;
	shr.u32 	%r1442, %r1837, 2;
	xor.b32  	%r1443, %r1442, %r1837;
	shl.b32 	%r1444, %r1833, 4;
	shl.b32 	%r1445, %r1443, 1;
	xor.b32  	%r1446, %r1445, %r1444;
	xor.b32  	%r1447, %r1446, %r1443;
	xor.b32  	%r1448, %r1447, %r1833;
	add.s32 	%r1449, %r1, %r1448;
	add.s32 	%r1450, %r1449, -637770787;
	cvt.rn.f32.u32 	%f2, %r1450;
	fma.rn.f32 	%f1, %f2, 0f2F800000, 0f2F000000;
	mov.b32 	%r2120, 1478573778;
	mov.b32 	%r1451, 716983765;
	st.local.v2.u32 	[%rd1], {%r1451, %r2120};
	mov.b32 	%r1452, -123459836;
	mov.b32 	%r1453, 1163863128;
	st.local.v2.u32 	[%rd1+8], {%r1453, %r1452};
	mov.b32 	%r2116, 1360900310;
	mov.b32 	%r1454, -589760388;
	st.local.v2.u32 	[%rd1+16], {%r1454, %r2116};
	@%p63 bra 	$L__BB0_230;
	mov.b32 	%r2103, 0;
	mov.b32 	%r2120, 1478573778;
	mov.b32 	%r2116, 1360900310;
	mov.u64 	%rd32, precalc_xorwow_matrix;
$L__BB0_117:
	mov.u64 	%rd10, %rd44;
	and.b64  	%rd11, %rd10, 3;
	setp.eq.s64 	%p64, %rd11, 0;
	@%p64 bra 	$L__BB0_229;
	mul.wide.u32 	%rd31, %r2103, 3200;
	add.s64 	%rd12, %rd32, %rd31;
	mov.b32 	%r2116, 0;
	mov.u32 	%r2117, %r2116;
	mov.u32 	%r2118, %r2116;
	mov.u32 	%r2119, %r2116;
	mov.u32 	%r2120, %r2116;
	mov.u32 	%r2109, %r2116;
$L__BB0_119:
	mul.wide.u32 	%rd33, %r2109, 4;
	add.s64 	%rd34, %rd1, %rd33;
	ld.local.u32 	%r549, [%rd34+4];
	shl.b32 	%r550, %r2109, 5;
	mov.b32 	%r2115, 0;
$L__BB0_120:
	.pragma "nounroll";
	shr.u32 	%r1460, %r549, %r2115;
	and.b32  	%r1461, %r1460, 1;
	setp.eq.b32 	%p65, %r1461, 1;
	not.pred 	%p66, %p65;
	add.s32 	%r1462, %r550, %r2115;
	mul.lo.s32 	%r1463, %r1462, 5;
	mul.wide.u32 	%rd35, %r1463, 4;
	add.s64 	%rd13, %rd12, %rd35;
	@%p66 bra 	$L__BB0_122;
	ld.global.u32 	%r1464, [%rd13];
	xor.b32  	%r2120, %r2120, %r1464;
	ld.global.u32 	%r1465, [%rd13+4];
	xor.b32  	%r2119, %r2119, %r1465;
	ld.global.u32 	%r1466, [%rd13+8];
	xor.b32  	%r2118, %r2118, %r1466;
	ld.global.u32 	%r1467, [%rd13+12];
	xor.b32  	%r2117, %r2117, %r1467;
	ld.global.u32 	%r1468, [%rd13+16];
	xor.b32  	%r2116, %r2116, %r1468;
$L__BB0_122:
	and.b32  	%r1470, %r1460, 2;
	setp.eq.s32 	%p67, %r1470, 0;
	@%p67 bra 	$L__BB0_124;
	ld.global.u32 	%r1471, [%rd13+20];
	xor.b32  	%r2120, %r2120, %r1471;
	ld.global.u32 	%r1472, [%rd13+24];
	xor.b32  	%r2119, %r2119, %r1472;
	ld.global.u32 	%r1473, [%rd13+28];
	xor.b32  	%r2118, %r2118, %r1473;
	ld.global.u32 	%r1474, [%rd13+32];
	xor.b32  	%r2117, %r2117, %r1474;
	ld.global.u32 	%r1475, [%rd13+36];
	xor.b32  	%r2116, %r2116, %r1475;
$L__BB0_124:
	and.b32  	%r1477, %r1460, 4;
	setp.eq.s32 	%p68, %r1477, 0;
	@%p68 bra 	$L__BB0_126;
	ld.global.u32 	%r1478, [%rd13+40];
	xor.b32  	%r2120, %r2120, %r1478;
	ld.global.u32 	%r1479, [%rd13+44];
	xor.b32  	%r2119, %r2119, %r1479;
	ld.global.u32 	%r1480, [%rd13+48];
	xor.b32  	%r2118, %r2118, %r1480;
	ld.global.u32 	%r1481, [%rd13+52];
	xor.b32  	%r2117, %r2117, %r1481;
	ld.global.u32 	%r1482, [%rd13+56];
	xor.b32  	%r2116, %r2116, %r1482;
$L__BB0_126:
	and.b32  	%r1484, %r1460, 8;
	setp.eq.s32 	%p69, %r1484, 0;
	@%p69 bra 	$L__BB0_128;
	ld.global.u32 	%r1485, [%rd13+60];
	xor.b32  	%r2120, %r2120, %r1485;
	ld.global.u32 	%r1486, [%rd13+64];
	xor.b32  	%r2119, %r2119, %r1486;
	ld.global.u32 	%r1487, [%rd13+68];
	xor.b32  	%r2118, %r2118, %r1487;
	ld.global.u32 	%r1488, [%rd13+72];
	xor.b32  	%r2117, %r2117, %r1488;
	ld.global.u32 	%r1489, [%rd13+76];
	xor.b32  	%r2116, %r2116, %r1489;
$L__BB0_128:
	and.b32  	%r1491, %r1460, 16;
	setp.eq.s32 	%p70, %r1491, 0;
	@%p70 bra 	$L__BB0_130;
	ld.global.u32 	%r1492, [%rd13+80];
	xor.b32  	%r2120, %r2120, %r1492;
	ld.global.u32 	%r1493, [%rd13+84];
	xor.b32  	%r2119, %r2119, %r1493;
	ld.global.u32 	%r1494, [%rd13+88];
	xor.b32  	%r2118, %r2118, %r1494;
	ld.global.u32 	%r1495, [%rd13+92];
	xor.b32  	%r2117, %r2117, %r1495;
	ld.global.u32 	%r1496, [%rd13+96];
	xor.b32  	%r2116, %r2116, %r1496;
$L__BB0_130:
	and.b32  	%r1498, %r1460, 32;
	setp.eq.s32 	%p71, %r1498, 0;
	@%p71 bra 	$L__BB0_132;
	ld.global.u32 	%r1499, [%rd13+100];
	xor.b32  	%r2120, %r2120, %r1499;
	ld.global.u32 	%r1500, [%rd13+104];
	xor.b32  	%r2119, %r2119, %r1500;
	ld.global.u32 	%r1501, [%rd13+108];
	xor.b32  	%r2118, %r2118, %r1501;
	ld.global.u32 	%r1502, [%rd13+112];
	xor.b32  	%r2117, %r2117, %r1502;
	ld.global.u32 	%r1503, [%rd13+116];
	xor.b32  	%r2116, %r2116, %r1503;
$L__BB0_132:
	and.b32  	%r1505, %r1460, 64;
	setp.eq.s32 	%p72, %r1505, 0;
	@%p72 bra 	$L__BB0_134;
	ld.global.u32 	%r1506, [%rd13+120];
	xor.b32  	%r2120, %r2120, %r1506;
	ld.global.u32 	%r1507, [%rd13+124];
	xor.b32  	%r2119, %r2119, %r1507;
	ld.global.u32 	%r1508, [%rd13+128];
	xor.b32  	%r2118, %r2118, %r1508;
	ld.global.u32 	%r1509, [%rd13+132];
	xor.b32  	%r2117, %r2117, %r1509;
	ld.global.u32 	%r1510, [%rd13+136];
	xor.b32  	%r2116, %r2116, %r1510;
$L__BB0_134:
	and.b32  	%r1512, %r1460, 128;
	setp.eq.s32 	%p73, %r1512, 0;
	@%p73 bra 	$L__BB0_136;
	ld.global.u32 	%r1513, [%rd13+140];
	xor.b32  	%r2120, %r2120, %r1513;
	ld.global.u32 	%r1514, [%rd13+144];
	xor.b32  	%r2119, %r2119, %r1514;
	ld.global.u32 	%r1515, [%rd13+148];
	xor.b32  	%r2118, %r2118, %r1515;
	ld.global.u32 	%r1516, [%rd13+152];
	xor.b32  	%r2117, %r2117, %r1516;
	ld.global.u32 	%r1517, [%rd13+156];
	xor.b32  	%r2116, %r2116, %r1517;
$L__BB0_136:
	and.b32  	%r1519, %r1460, 256;
	setp.eq.s32 	%p74, %r1519, 0;
	@%p74 bra 	$L__BB0_138;
	ld.global.u32 	%r1520, [%rd13+160];
	xor.b32  	%r2120, %r2120, %r1520;
	ld.global.u32 	%r1521, [%rd13+164];
	xor.b32  	%r2119, %r2119, %r1521;
	ld.global.u32 	%r1522, [%rd13+168];
	xor.b32  	%r2118, %r2118, %r1522;
	ld.global.u32 	%r1523, [%rd13+172];
	xor.b32  	%r2117, %r2117, %r1523;
	ld.global.u32 	%r1524, [%rd13+176];
	xor.b32  	%r2116, %r2116, %r1524;
$L__BB0_138:
	and.b32  	%r1526, %r1460, 512;
	setp.eq.s32 	%p75, %r1526, 0;
	@%p75 bra 	$L__BB0_140;
	ld.global.u32 	%r1527, [%rd13+180];
	xor.b32  	%r2120, %r2120, %r1527;
	ld.global.u32 	%r1528, [%rd13+184];
	xor.b32  	%r2119, %r2119, %r1528;
	ld.global.u32 	%r1529, [%rd13+188];
	xor.b32  	%r2118, %r2118, %r1529;
	ld.global.u32 	%r1530, [%rd13+192];
	xor.b32  	%r2117, %r2117, %r1530;
	ld.global.u32 	%r1531, [%rd13+196];
	xor.b32  	%r2116, %r2116, %r1531;
$L__BB0_140:
	and.b32  	%r1533, %r1460, 1024;
	setp.eq.s32 	%p76, %r1533, 0;
	@%p76 bra 	$L__BB0_142;
	ld.global.u32 	%r1534, [%rd13+200];
	xor.b32  	%r2120, %r2120, %r1534;
	ld.global.u32 	%r1535, [%rd13+204];
	xor.b32  	%r2119, %r2119, %r1535;
	ld.global.u32 	%r1536, [%rd13+208];
	xor.b32  	%r2118, %r2118, %r1536;
	ld.global.u32 	%r1537, [%rd13+212];
	xor.b32  	%r2117, %r2117, %r1537;
	ld.global.u32 	%r1538, [%rd13+216];
	xor.b32  	%r2116, %r2116, %r1538;
$L__BB0_142:
	and.b32  	%r1540, %r1460, 2048;
	setp.eq.s32 	%p77, %r1540, 0;
	@%p77 bra 	$L__BB0_144;
	ld.global.u32 	%r1541, [%rd13+220];
	xor.b32  	%r2120, %r2120, %r1541;
	ld.global.u32 	%r1542, [%rd13+224];
	xor.b32  	%r2119, %r2119, %r1542;
	ld.global.u32 	%r1543, [%rd13+228];
	xor.b32  	%r2118, %r2118, %r1543;
	ld.global.u32 	%r1544, [%rd13+232];
	xor.b32  	%r2117, %r2117, %r1544;
	ld.global.u32 	%r1545, [%rd13+236];
	xor.b32  	%r2116, %r2116, %r1545;
$L__BB0_144:
	and.b32  	%r1547, %r1460, 4096;
	setp.eq.s32 	%p78, %r1547, 0;
	@%p78 bra 	$L__BB0_146;
	ld.global.u32 	%r1548, [%rd13+240];
	xor.b32  	%r2120, %r2120, %r1548;
	ld.global.u32 	%r1549, [%rd13+244];
	xor.b32  	%r2119, %r2119, %r1549;
	ld.global.u32 	%r1550, [%rd13+248];
	xor.b32  	%r2118, %r2118, %r1550;
	ld.global.u32 	%r1551, [%rd13+252];
	xor.b32  	%r2117, %r2117, %r1551;
	ld.global.u32 	%r1552, [%rd13+256];
	xor.b32  	%r2116, %r2116, %r1552;
$L__BB0_146:
	and.b32  	%r1554, %r1460, 8192;
	setp.eq.s32 	%p79, %r1554, 0;
	@%p79 bra 	$L__BB0_148;
	ld.global.u32 	%r1555, [%rd13+260];
	xor.b32  	%r2120, %r2120, %r1555;
	ld.global.u32 	%r1556, [%rd13+264];
	xor.b32  	%r2119, %r2119, %r1556;
	ld.global.u32 	%r1557, [%rd13+268];
	xor.b32  	%r2118, %r2118, %r1557;
	ld.global.u32 	%r1558, [%rd13+272];
	xor.b32  	%r2117, %r2117, %r1558;
	ld.global.u32 	%r1559, [%rd13+276];
	xor.b32  	%r2116, %r2116, %r1559;
$L__BB0_148:
	and.b32  	%r1561, %r1460, 16384;
	setp.eq.s32 	%p80, %r1561, 0;
	@%p80 bra 	$L__BB0_150;
	ld.global.u32 	%r1562, [%rd13+280];
	xor.b32  	%r2120, %r2120, %r1562;
	ld.global.u32 	%r1563, [%rd13+284];
	xor.b32  	%r2119, %r2119, %r1563;
	ld.global.u32 	%r1564, [%rd13+288];
	xor.b32  	%r2118, %r2118, %r1564;
	ld.global.u32 	%r1565, [%rd13+292];
	xor.b32  	%r2117, %r2117, %r1565;
	ld.global.u32 	%r1566, [%rd13+296];
	xor.b32  	%r2116, %r2116, %r1566;
$L__BB0_150:
	and.b32  	%r1568, %r1460, 32768;
	setp.eq.s32 	%p81, %r1568, 0;
	@%p81 bra 	$L__BB0_152;
	ld.global.u32 	%r1569, [%rd13+300];
	xor.b32  	%r2120, %r2120, %r1569;
	ld.global.u32 	%r1570, [%rd13+304];
	xor.b32  	%r2119, %r2119, %r1570;
	ld.global.u32 	%r1571, [%rd13+308];
	xor.b32  	%r2118, %r2118, %r1571;
	ld.global.u32 	%r1572, [%rd13+312];
	xor.b32  	%r2117, %r2117, %r1572;
	ld.global.u32 	%r1573, [%rd13+316];
	xor.b32  	%r2116, %r2116, %r1573;
$L__BB0_152:
	add.s32 	%r2115, %r2115, 16;
	setp.ne.s32 	%p82, %r2115, 32;
	@%p82 bra 	$L__BB0_120;
	mad.lo.s32 	%r1574, %r2109, -31, %r550;
	add.s32 	%r2109, %r1574, 1;
	setp.ne.s32 	%p83, %r2109, 5;
	@%p83 bra 	$L__BB0_119;
	st.local.u32 	[%rd1+4], %r2120;
	st.local.v2.u32 	[%rd1+8], {%r2119, %r2118};
	st.local.v2.u32 	[%rd1+16], {%r2117, %r2116};
	setp.eq.s64 	%p84, %rd11, 1;
	@%p84 bra 	$L__BB0_229;
	mov.b32 	%r2116, 0;
	mov.u32 	%r2209, %r2116;
	mov.u32 	%r2210, %r2116;
	mov.u32 	%r2211, %r2116;
	mov.u32 	%r2120, %r2116;
	mov.u32 	%r2201, %r2116;
$L__BB0_156:
	mul.wide.u32 	%rd36, %r2201, 4;
	add.s64 	%rd37, %rd1, %rd36;
	ld.local.u32 	%r725, [%rd37+4];
	shl.b32 	%r726, %r2201, 5;
	mov.b32 	%r2207, 0;
$L__BB0_157:
	.pragma "nounroll";
	shr.u32 	%r1577, %r725, %r2207;
	and.b32  	%r1578, %r1577, 1;
	setp.eq.b32 	%p85, %r1578, 1;
	not.pred 	%p86, %p85;
	add.s32 	%r1579, %r726, %r2207;
	mul.lo.s32 	%r1580, %r1579, 5;
	mul.wide.u32 	%rd38, %r1580, 4;
	add.s64 	%rd14, %rd12, %rd38;
	@%p86 bra 	$L__BB0_159;
	ld.global.u32 	%r1581, [%rd14];
	xor.b32  	%r2120, %r2120, %r1581;
	ld.global.u32 	%r1582, [%rd14+4];
	xor.b32  	%r2211, %r2211, %r1582;
	ld.global.u32 	%r1583, [%rd14+8];
	xor.b32  	%r2210, %r2210, %r1583;
	ld.global.u32 	%r1584, [%rd14+12];
	xor.b32  	%r2209, %r2209, %r1584;
	ld.global.u32 	%r1585, [%rd14+16];
	xor.b32  	%r2116, %r2116, %r1585;
$L__BB0_159:
	and.b32  	%r1587, %r1577, 2;
	setp.eq.s32 	%p87, %r1587, 0;
	@%p87 bra 	$L__BB0_161;
	ld.global.u32 	%r1588, [%rd14+20];
	xor.b32  	%r2120, %r2120, %r1588;
	ld.global.u32 	%r1589, [%rd14+24];
	xor.b32  	%r2211, %r2211, %r1589;
	ld.global.u32 	%r1590, [%rd14+28];
	xor.b32  	%r2210, %r2210, %r1590;
	ld.global.u32 	%r1591, [%rd14+32];
	xor.b32  	%r2209, %r2209, %r1591;
	ld.global.u32 	%r1592, [%rd14+36];
	xor.b32  	%r2116, %r2116, %r1592;
$L__BB0_161:
	and.b32  	%r1594, %r1577, 4;
	setp.eq.s32 	%p88, %r1594, 0;
	@%p88 bra 	$L__BB0_163;
	ld.global.u32 	%r1595, [%rd14+40];
	xor.b32  	%r2120, %r2120, %r1595;
	ld.global.u32 	%r1596, [%rd14+44];
	xor.b32  	%r2211, %r2211, %r1596;
	ld.global.u32 	%r1597, [%rd14+48];
	xor.b32  	%r2210, %r2210, %r1597;
	ld.global.u32 	%r1598, [%rd14+52];
	xor.b32  	%r2209, %r2209, %r1598;
	ld.global.u32 	%r1599, [%rd14+56];
	xor.b32  	%r2116, %r2116, %r1599;
$L__BB0_163:
	and.b32  	%r1601, %r1577, 8;
	setp.eq.s32 	%p89, %r1601, 0;
	@%p89 bra 	$L__BB0_165;
	ld.global.u32 	%r1602, [%rd14+60];
	xor.b32  	%r2120, %r2120, %r1602;
	ld.global.u32 	%r1603, [%rd14+64];
	xor.b32  	%r2211, %r2211, %r1603;
	ld.global.u32 	%r1604, [%rd14+68];
	xor.b32  	%r2210, %r2210, %r1604;
	ld.global.u32 	%r1605, [%rd14+72];
	xor.b32  	%r2209, %r2209, %r1605;
	ld.global.u32 	%r1606, [%rd14+76];
	xor.b32  	%r2116, %r2116, %r1606;
$L__BB0_165:
	and.b32  	%r1608, %r1577, 16;
	setp.eq.s32 	%p90, %r1608, 0;
	@%p90 bra 	$L__BB0_167;
	ld.global.u32 	%r1609, [%rd14+80];
	xor.b32  	%r2120, %r2120, %r1609;
	ld.global.u32 	%r1610, [%rd14+84];
	xor.b32  	%r2211, %r2211, %r1610;
	ld.global.u32 	%r1611, [%rd14+88];
	xor.b32  	%r2210, %r2210, %r1611;
	ld.global.u32 	%r1612, [%rd14+92];
	xor.b32  	%r2209, %r2209, %r1612;
	ld.global.u32 	%r1613, [%rd14+96];
	xor.b32  	%r2116, %r2116, %r1613;
$L__BB0_167:
	and.b32  	%r1615, %r1577, 32;
	setp.eq.s32 	%p91, %r1615, 0;
	@%p91 bra 	$L__BB0_169;
	ld.global.u32 	%r1616, [%rd14+100];
	xor.b32  	%r2120, %r2120, %r1616;
	ld.global.u32 	%r1617, [%rd14+104];
	xor.b32  	%r2211, %r2211, %r1617;
	ld.global.u32 	%r1618, [%rd14+108];
	xor.b32  	%r2210, %r2210, %r1618;
	ld.global.u32 	%r1619, [%rd14+112];
	xor.b32  	%r2209, %r2209, %r1619;
	ld.global.u32 	%r1620, [%rd14+116];
	xor.b32  	%r2116, %r2116, %r1620;
$L__BB0_169:
	and.b32  	%r1622, %r1577, 64;
	setp.eq.s32 	%p92, %r1622, 0;
	@%p92 bra 	$L__BB0_171;
	ld.global.u32 	%r1623, [%rd14+120];
	xor.b32  	%r2120, %r2120, %r1623;
	ld.global.u32 	%r1624, [%rd14+124];
	xor.b32  	%r2211, %r2211, %r1624;
	ld.global.u32 	%r1625, [%rd14+128];
	xor.b32  	%r2210, %r2210, %r1625;
	ld.global.u32 	%r1626, [%rd14+132];
	xor.b32  	%r2209, %r2209, %r1626;
	ld.global.u32 	%r1627, [%rd14+136];
	xor.b32  	%r2116, %r2116, %r1627;
$L__BB0_171:
	and.b32  	%r1629, %r1577, 128;
	setp.eq.s32 	%p93, %r1629, 0;
	@%p93 bra 	$L__BB0_173;
	ld.global.u32 	%r1630, [%rd14+140];
	xor.b32  	%r2120, %r2120, %r1630;
	ld.global.u32 	%r1631, [%rd14+144];
	xor.b32  	%r2211, %r2211, %r1631;
	ld.global.u32 	%r1632, [%rd14+148];
	xor.b32  	%r2210, %r2210, %r1632;
	ld.global.u32 	%r1633, [%rd14+152];
	xor.b32  	%r2209, %r2209, %r1633;
	ld.global.u32 	%r1634, [%rd14+156];
	xor.b32  	%r2116, %r2116, %r1634;
$L__BB0_173:
	and.b32  	%r1636, %r1577, 256;
	setp.eq.s32 	%p94, %r1636, 0;
	@%p94 bra 	$L__BB0_175;
	ld.global.u32 	%r1637, [%rd14+160];
	xor.b32  	%r2120, %r2120, %r1637;
	ld.global.u32 	%r1638, [%rd14+164];
	xor.b32  	%r2211, %r2211, %r1638;
	ld.global.u32 	%r1639, [%rd14+168];
	xor.b32  	%r2210, %r2210, %r1639;
	ld.global.u32 	%r1640, [%rd14+172];
	xor.b32  	%r2209, %r2209, %r1640;
	ld.global.u32 	%r1641, [%rd14+176];
	xor.b32  	%r2116, %r2116, %r1641;
$L__BB0_175:
	and.b32  	%r1643, %r1577, 512;
	setp.eq.s32 	%p95, %r1643, 0;
	@%p95 bra 	$L__BB0_177;
	ld.global.u32 	%r1644, [%rd14+180];
	xor.b32  	%r2120, %r2120, %r1644;
	ld.global.u32 	%r1645, [%rd14+184];
	xor.b32  	%r2211, %r2211, %r1645;
	ld.global.u32 	%r1646, [%rd14+188];
	xor.b32  	%r2210, %r2210, %r1646;
	ld.global.u32 	%r1647, [%rd14+192];
	xor.b32  	%r2209, %r2209, %r1647;
	ld.global.u32 	%r1648, [%rd14+196];
	xor.b32  	%r2116, %r2116, %r1648;
$L__BB0_177:
	and.b32  	%r1650, %r1577, 1024;
	setp.eq.s32 	%p96, %r1650, 0;
	@%p96 bra 	$L__BB0_179;
	ld.global.u32 	%r1651, [%rd14+200];
	xor.b32  	%r2120, %r2120, %r1651;
	ld.global.u32 	%r1652, [%rd14+204];
	xor.b32  	%r2211, %r2211, %r1652;
	ld.global.u32 	%r1653, [%rd14+208];
	xor.b32  	%r2210, %r2210, %r1653;
	ld.global.u32 	%r1654, [%rd14+212];
	xor.b32  	%r2209, %r2209, %r1654;
	ld.global.u32 	%r1655, [%rd14+216];
	xor.b32  	%r2116, %r2116, %r1655;
$L__BB0_179:
	and.b32  	%r1657, %r1577, 2048;
	setp.eq.s32 	%p97, %r1657, 0;
	@%p97 bra 	$L__BB0_181;
	ld.global.u32 	%r1658, [%rd14+220];
	xor.b32  	%r2120, %r2120, %r1658;
	ld.global.u32 	%r1659, [%rd14+224];
	xor.b32  	%r2211, %r2211, %r1659;
	ld.global.u32 	%r1660, [%rd14+228];
	xor.b32  	%r2210, %r2210, %r1660;
	ld.global.u32 	%r1661, [%rd14+232];
	xor.b32  	%r2209, %r2209, %r1661;
	ld.global.u32 	%r1662, [%rd14+236];
	xor.b32  	%r2116, %r2116, %r1662;
$L__BB0_181:
	and.b32  	%r1664, %r1577, 4096;
	setp.eq.s32 	%p98, %r1664, 0;
	@%p98 bra 	$L__BB0_183;
	ld.global.u32 	%r1665, [%rd14+240];
	xor.b32  	%r2120, %r2120, %r1665;
	ld.global.u32 	%r1666, [%rd14+244];
	xor.b32  	%r2211, %r2211, %r1666;
	ld.global.u32 	%r1667, [%rd14+248];
	xor.b32  	%r2210, %r2210, %r1667;
	ld.global.u32 	%r1668, [%rd14+252];
	xor.b32  	%r2209, %r2209, %r1668;
	ld.global.u32 	%r1669, [%rd14+256];
	xor.b32  	%r2116, %r2116, %r1669;
$L__BB0_183:
	and.b32  	%r1671, %r1577, 8192;
	setp.eq.s32 	%p99, %r1671, 0;
	@%p99 bra 	$L__BB0_185;
	ld.global.u32 	%r1672, [%rd14+260];
	xor.b32  	%r2120, %r2120, %r1672;
	ld.global.u32 	%r1673, [%rd14+264];
	xor.b32  	%r2211, %r2211, %r1673;
	ld.global.u32 	%r1674, [%rd14+268];
	xor.b32  	%r2210, %r2210, %r1674;
	ld.global.u32 	%r1675, [%rd14+272];
	xor.b32  	%r2209, %r2209, %r1675;
	ld.global.u32 	%r1676, [%rd14+276];
	xor.b32  	%r2116, %r2116, %r1676;
$L__BB0_185:
	and.b32  	%r1678, %r1577, 16384;
	setp.eq.s32 	%p100, %r1678, 0;
	@%p100 bra 	$L__BB0_187;
	ld.global.u32 	%r1679, [%rd14+280];
	xor.b32  	%r2120, %r2120, %r1679;
	ld.global.u32 	%r1680, [%rd14+284];
	xor.b32  	%r2211, %r2211, %r1680;
	ld.global.u32 	%r1681, [%rd14+288];
	xor.b32  	%r2210, %r2210, %r1681;
	ld.global.u32 	%r1682, [%rd14+292];
	xor.b32  	%r2209, %r2209, %r1682;
	ld.global.u32 	%r1683, [%rd14+296];
	xor.b32  	%r2116, %r2116, %r1683;
$L__BB0_187:
	and.b32  	%r1685, %r1577, 32768;
	setp.eq.s32 	%p101, %r1685, 0;
	@%p101 bra 	$L__BB0_189;
	ld.global.u32 	%r1686, [%rd14+300];
	xor.b32  	%r2120, %r2120, %r1686;
	ld.global.u32 	%r1687, [%rd14+304];
	xor.b32  	%r2211, %r2211, %r1687;
	ld.global.u32 	%r1688, [%rd14+308];
	xor.b32  	%r2210, %r2210, %r1688;
	ld.global.u32 	%r1689, [%rd14+312];
	xor.b32  	%r2209, %r2209, %r1689;
	ld.global.u32 	%r1690, [%rd14+316];
	xor.b32  	%r2116, %r2116, %r1690;
$L__BB0_189:
	add.s32 	%r2207, %r2207, 16;
	setp.ne.s32 	%p102, %r2207, 32;
	@%p102 bra 	$L__BB0_157;
	mad.lo.s32 	%r1691, %r2201, -31, %r726;
	add.s32 	%r2201, %r1691, 1;
	setp.ne.s32 	%p103, %r2201, 5;
	@%p103 bra 	$L__BB0_156;
	st.local.u32 	[%rd1+4], %r2120;
	st.local.v2.u32 	[%rd1+8], {%r2211, %r2210};
	st.local.v2.u32 	[%rd1+16], {%r2209, %r2116};
	setp.ne.s64 	%p104, %rd11, 3;
	@%p104 bra 	$L__BB0_229;
	mov.b32 	%r2116, 0;
	mov.u32 	%r2301, %r2116;
	mov.u32 	%r2302, %r2116;
	mov.u32 	%r2303, %r2116;
	mov.u32 	%r2120, %r2116;
	mov.u32 	%r2293, %r2116;
$L__BB0_193:
	mul.wide.u32 	%rd39, %r2293, 4;
	add.s64 	%rd40, %rd1, %rd39;
	ld.local.u32 	%r901, [%rd40+4];
	shl.b32 	%r902, %r2293, 5;
	mov.b32 	%r2299, 0;
$L__BB0_194:
	.pragma "nounroll";
	shr.u32 	%r1694, %r901, %r2299;
	and.b32  	%r1695, %r1694, 1;
	setp.eq.b32 	%p105, %r1695, 1;
	not.pred 	%p106, %p105;
	add.s32 	%r1696, %r902, %r2299;
	mul.lo.s32 	%r1697, %r1696, 5;
	mul.wide.u32 	%rd41, %r1697, 4;
	add.s64 	%rd15, %rd12, %rd41;
	@%p106 bra 	$L__BB0_196;
	ld.global.u32 	%r1698, [%rd15];
	xor.b32  	%r2120, %r2120, %r1698;
	ld.global.u32 	%r1699, [%rd15+4];
	xor.b32  	%r2303, %r2303, %r1699;
	ld.global.u32 	%r1700, [%rd15+8];
	xor.b32  	%r2302, %r2302, %r1700;
	ld.global.u32 	%r1701, [%rd15+12];
	xor.b32  	%r2301, %r2301, %r1701;
	ld.global.u32 	%r1702, [%rd15+16];
	xor.b32  	%r2116, %r2116, %r1702;
$L__BB0_196:
	and.b32  	%r1704, %r1694, 2;
	setp.eq.s32 	%p107, %r1704, 0;
	@%p107 bra 	$L__BB0_198;
	ld.global.u32 	%r1705, [%rd15+20];
	xor.b32  	%r2120, %r2120, %r1705;
	ld.global.u32 	%r1706, [%rd15+24];
	xor.b32  	%r2303, %r2303, %r1706;
	ld.global.u32 	%r1707, [%rd15+28];
	xor.b32  	%r2302, %r2302, %r1707;
	ld.global.u32 	%r1708, [%rd15+32];
	xor.b32  	%r2301, %r2301, %r1708;
	ld.global.u32 	%r1709, [%rd15+36];
	xor.b32  	%r2116, %r2116, %r1709;
$L__BB0_198:
	and.b32  	%r1711, %r1694, 4;
	setp.eq.s32 	%p108, %r1711, 0;
	@%p108 bra 	$L__BB0_200;
	ld.global.u32 	%r1712, [%rd15+40];
	xor.b32  	%r2120, %r2120, %r1712;
	ld.global.u32 	%r1713, [%rd15+44];
	xor.b32  	%r2303, %r2303, %r1713;
	ld.global.u32 	%r1714, [%rd15+48];
	xor.b32  	%r2302, %r2302, %r1714;
	ld.global.u32 	%r1715, [%rd15+52];
	xor.b32  	%r2301, %r2301, %r1715;
	ld.global.u32 	%r1716, [%rd15+56];
	xor.b32  	%r2116, %r2116, %r1716;
$L__BB0_200:
	and.b32  	%r1718, %r1694, 8;
	setp.eq.s32 	%p109, %r1718, 0;
	@%p109 bra 	$L__BB0_202;
	ld.global.u32 	%r1719, [%rd15+60];
	xor.b32  	%r2120, %r2120, %r1719;
	ld.global.u32 	%r1720, [%rd15+64];
	xor.b32  	%r2303, %r2303, %r1720;
	ld.global.u32 	%r1721, [%rd15+68];
	xor.b32  	%r2302, %r2302, %r1721;
	ld.global.u32 	%r1722, [%rd15+72];
	xor.b32  	%r2301, %r2301, %r1722;
	ld.global.u32 	%r1723, [%rd15+76];
	xor.b32  	%r2116, %r2116, %r1723;
$L__BB0_202:
	and.b32  	%r1725, %r1694, 16;
	setp.eq.s32 	%p110, %r1725, 0;
	@%p110 bra 	$L__BB0_204;
	ld.global.u32 	%r1726, [%rd15+80];
	xor.b32  	%r2120, %r2120, %r1726;
	ld.global.u32 	%r1727, [%rd15+84];
	xor.b32  	%r2303, %r2303, %r1727;
	ld.global.u32 	%r1728, [%rd15+88];
	xor.b32  	%r2302, %r2302, %r1728;
	ld.global.u32 	%r1729, [%rd15+92];
	xor.b32  	%r2301, %r2301, %r1729;
	ld.global.u32 	%r1730, [%rd15+96];
	xor.b32  	%r2116, %r2116, %r1730;
$L__BB0_204:
	and.b32  	%r1732, %r1694, 32;
	setp.eq.s32 	%p111, %r1732, 0;
	@%p111 bra 	$L__BB0_206;
	ld.global.u32 	%r1733, [%rd15+100];
	xor.b32  	%r2120, %r2120, %r1733;
	ld.global.u32 	%r1734, [%rd15+104];
	xor.b32  	%r2303, %r2303, %r1734;
	ld.global.u32 	%r1735, [%rd15+108];
	xor.b32  	%r2302, %r2302, %r1735;
	ld.global.u32 	%r1736, [%rd15+112];
	xor.b32  	%r2301, %r2301, %r1736;
	ld.global.u32 	%r1737, [%rd15+116];
	xor.b32  	%r2116, %r2116, %r1737;
$L__BB0_206:
	and.b32  	%r1739, %r1694, 64;
	setp.eq.s32 	%p112, %r1739, 0;
	@%p112 bra 	$L__BB0_208;
	ld.global.u32 	%r1740, [%rd15+120];
	xor.b32  	%r2120, %r2120, %r1740;
	ld.global.u32 	%r1741, [%rd15+124];
	xor.b32  	%r2303, %r2303, %r1741;
	ld.global.u32 	%r1742, [%rd15+128];
	xor.b32  	%r2302, %r2302, %r1742;
	ld.global.u32 	%r1743, [%rd15+132];
	xor.b32  	%r2301, %r2301, %r1743;
	ld.global.u32 	%r1744, [%rd15+136];
	xor.b32  	%r2116, %r2116, %r1744;
$L__BB0_208:
	and.b32  	%r1746, %r1694, 128;
	setp.eq.s32 	%p113, %r1746, 0;
	@%p113 bra 	$L__BB0_210;
	ld.global.u32 	%r1747, [%rd15+140];
	xor.b32  	%r2120, %r2120, %r1747;
	ld.global.u32 	%r1748, [%rd15+144];
	xor.b32  	%r2303, %r2303, %r1748;
	ld.global.u32 	%r1749, [%rd15+148];
	xor.b32  	%r2302, %r2302, %r1749;
	ld.global.u32 	%r1750, [%rd15+152];
	xor.b32  	%r2301, %r2301, %r1750;
	ld.global.u32 	%r1751, [%rd15+156];
	xor.b32  	%r2116, %r2116, %r1751;
$L__BB0_210:
	and.b32  	%r1753, %r1694, 256;
	setp.eq.s32 	%p114, %r1753, 0;
	@%p114 bra 	$L__BB0_212;
	ld.global.u32 	%r1754, [%rd15+160];
	xor.b32  	%r2120, %r2120, %r1754;
	ld.global.u32 	%r1755, [%rd15+164];
	xor.b32  	%r2303, %r2303, %r1755;
	ld.global.u32 	%r1756, [%rd15+168];
	xor.b32  	%r2302, %r2302, %r1756;
	ld.global.u32 	%r1757, [%rd15+172];
	xor.b32  	%r2301, %r2301, %r1757;
	ld.global.u32 	%r1758, [%rd15+176];
	xor.b32  	%r2116, %r2116, %r1758;
$L__BB0_212:
	and.b32  	%r1760, %r1694, 512;
	setp.eq.s32 	%p115, %r1760, 0;
	@%p115 bra 	$L__BB0_214;
	ld.global.u32 	%r1761, [%rd15+180];
	xor.b32  	%r2120, %r2120, %r1761;
	ld.global.u32 	%r1762, [%rd15+184];
	xor.b32  	%r2303, %r2303, %r1762;
	ld.global.u32 	%r1763, [%rd15+188];
	xor.b32  	%r2302, %r2302, %r1763;
	ld.global.u32 	%r1764, [%rd15+192];
	xor.b32  	%r2301, %r2301, %r1764;
	ld.global.u32 	%r1765, [%rd15+196];
	xor.b32  	%r2116, %r2116, %r1765;
$L__BB0_214:
	and.b32  	%r1767, %r1694, 1024;
	setp.eq.s32 	%p116, %r1767, 0;
	@%p116 bra 	$L__BB0_216;
	ld.global.u32 	%r1768, [%rd15+200];
	xor.b32  	%r2120, %r2120, %r1768;
	ld.global.u32 	%r1769, [%rd15+204];
	xor.b32  	%r2303, %r2303, %r1769;
	ld.global.u32 	%r1770, [%rd15+208];
	xor.b32  	%r2302, %r2302, %r1770;
	ld.global.u32 	%r1771, [%rd15+212];
	xor.b32  	%r2301, %r2301, %r1771;
	ld.global.u32 	%r1772, [%rd15+216];
	xor.b32  	%r2116, %r2116, %r1772;
$L__BB0_216:
	and.b32  	%r1774, %r1694, 2048;
	setp.eq.s32 	%p117, %r1774, 0;
	@%p117 bra 	$L__BB0_218;
	ld.global.u32 	%r1775, [%rd15+220];
	xor.b32  	%r2120, %r2120, %r1775;
	ld.global.u32 	%r1776, [%rd15+224];
	xor.b32  	%r2303, %r2303, %r1776;
	ld.global.u32 	%r1777, [%rd15+228];
	xor.b32  	%r2302, %r2302, %r1777;
	ld.global.u32 	%r1778, [%rd15+232];
	xor.b32  	%r2301, %r2301, %r1778;
	ld.global.u32 	%r1779, [%rd15+236];
	xor.b32  	%r2116, %r2116, %r1779;
$L__BB0_218:
	and.b32  	%r1781, %r1694, 4096;
	setp.eq.s32 	%p118, %r1781, 0;
	@%p118 bra 	$L__BB0_220;
	ld.global.u32 	%r1782, [%rd15+240];
	xor.b32  	%r2120, %r2120, %r1782;
	ld.global.u32 	%r1783, [%rd15+244];
	xor.b32  	%r2303, %r2303, %r1783;
	ld.global.u32 	%r1784, [%rd15+248];
	xor.b32  	%r2302, %r2302, %r1784;
	ld.global.u32 	%r1785, [%rd15+252];
	xor.b32  	%r2301, %r2301, %r1785;
	ld.global.u32 	%r1786, [%rd15+256];
	xor.b32  	%r2116, %r2116, %r1786;
$L__BB0_220:
	and.b32  	%r1788, %r1694, 8192;
	setp.eq.s32 	%p119, %r1788, 0;
	@%p119 bra 	$L__BB0_222;
	ld.global.u32 	%r1789, [%rd15+260];
	xor.b32  	%r2120, %r2120, %r1789;
	ld.global.u32 	%r1790, [%rd15+264];
	xor.b32  	%r2303, %r2303, %r1790;
	ld.global.u32 	%r1791, [%rd15+268];
	xor.b32  	%r2302, %r2302, %r1791;
	ld.global.u32 	%r1792, [%rd15+272];
	xor.b32  	%r2301, %r2301, %r1792;
	ld.global.u32 	%r1793, [%rd15+276];
	xor.b32  	%r2116, %r2116, %r1793;
$L__BB0_222:
	and.b32  	%r1795, %r1694, 16384;
	setp.eq.s32 	%p120, %r1795, 0;
	@%p120 bra 	$L__BB0_224;
	ld.global.u32 	%r1796, [%rd15+280];
	xor.b32  	%r2120, %r2120, %r1796;
	ld.global.u32 	%r1797, [%rd15+284];
	xor.b32  	%r2303, %r2303, %r1797;
	ld.global.u32 	%r1798, [%rd15+288];
	xor.b32  	%r2302, %r2302, %r1798;
	ld.global.u32 	%r1799, [%rd15+292];
	xor.b32  	%r2301, %r2301, %r1799;
	ld.global.u32 	%r1800, [%rd15+296];
	xor.b32  	%r2116, %r2116, %r1800;
$L__BB0_224:
	and.b32  	%r1802, %r1694, 32768;
	setp.eq.s32 	%p121, %r1802, 0;
	@%p121 bra 	$L__BB0_226;
	ld.global.u32 	%r1803, [%rd15+300];
	xor.b32  	%r2120, %r2120, %r1803;
	ld.global.u32 	%r1804, [%rd15+304];
	xor.b32  	%r2303, %r2303, %r1804;
	ld.global.u32 	%r1805, [%rd15+308];
	xor.b32  	%r2302, %r2302, %r1805;
	ld.global.u32 	%r1806, [%rd15+312];
	xor.b32  	%r2301, %r2301, %r1806;
	ld.global.u32 	%r1807, [%rd15+316];
	xor.b32  	%r2116, %r2116, %r1807;
$L__BB0_226:
	add.s32 	%r2299, %r2299, 16;
	setp.ne.s32 	%p122, %r2299, 32;
	@%p122 bra 	$L__BB0_194;
	mad.lo.s32 	%r1808, %r2293, -31, %r902;
	add.s32 	%r2293, %r1808, 1;
	setp.ne.s32 	%p123, %r2293, 5;
	@%p123 bra 	$L__BB0_193;
	st.local.u32 	[%rd1+4], %r2120;
	st.local.v2.u32 	[%rd1+8], {%r2303, %r2302};
	st.local.v2.u32 	[%rd1+16], {%r2301, %r2116};
$L__BB0_229:
	shr.u64 	%rd44, %rd10, 2;
	add.s32 	%r2103, %r2103, 1;
	setp.gt.u64 	%p124, %rd10, 3;
	@%p124 bra 	$L__BB0_117;
$L__BB0_230:
	shr.u32 	%r1809, %r2120, 2;
	xor.b32  	%r1810, %r1809, %r2120;
	shl.b32 	%r1811, %r2116, 4;
	shl.b32 	%r1812, %r1810, 1;
	xor.b32  	%r1813, %r1812, %r1811;
	xor.b32  	%r1814, %r1813, %r1810;
	xor.b32  	%r1815, %r1814, %r2116;
	add.s32 	%r1816, %r1815, 717346202;
	cvt.rn.f32.u32 	%f3, %r1816;
	fma.rn.f32 	%f4, %f3, 0f2F800000, 0f2F000000;
	mul.f32 	%f5, %f4, %f4;
	fma.rn.f32 	%f6, %f1, %f1, %f5;
	setp.gtu.f32 	%p125, %f6, 0f3F800000;
	@%p125 bra 	$L__BB0_232;
	cvta.to.global.u64 	%rd42, %rd17;
	atom.global.add.u32 	%r1817, [%rd42], 1;
$L__BB0_232:
	ret;

}


// ===== COMPILED SASS (sm_100) =====

	.target	sm_100

	.elftype	@"ET_EXEC"


//--------------------- .note.nv.tkinfo           --------------------------
	.section	.note.nv.tkinfo,"",@"SHT_NOTE"
	.sectionflags	@"SHF_NOTE_NV_TKINFO"
	.tkinfo
        /*0018*/ 	.word	0x00000002
        /*0030*/ 	.string	""
        /*0030*/ 	.string	"ptxas"
        /*0030*/ 	.string	"Cuda compilation tools, release 13.0, V13.0.88"
        /*0030*/ 	.string	"Build cuda_13.0.r13.0/compiler.36424714_0"
        /*0030*/ 	.string	"-arch sm_100 -m 64 "



//--------------------- .note.nv.cuinfo           --------------------------
	.section	.note.nv.cuinfo,"",@"SHT_NOTE"
	.sectionflags	@"SHF_NOTE_NV_CUINFO"
        /*0018*/ 	.short	0x0002
        /*001a*/ 	.short	0x0064
        /*001c*/ 	.short	0x0082
	.zero		2


//--------------------- .nv.info                  --------------------------
	.section	.nv.info,"",@"SHT_CUDA_INFO"
	.align	4


	//----- nvinfo : EIATTR_REGCOUNT
	.align		4
        /*0000*/ 	.byte	0x04, 0x2f
        /*0002*/ 	.short	(.L_10 - .L_9)
	.align		4
.L_9:
        /*0004*/ 	.word	index@(_Z2MKPij)
        /*0008*/ 	.word	0x00000020


	//----- nvinfo : EIATTR_FRAME_SIZE
	.align		4
.L_10:
        /*000c*/ 	.byte	0x04, 0x11
        /*000e*/ 	.short	(.L_12 - .L_11)
	.align		4
.L_11:
        /*0010*/ 	.word	index@(_Z2MKPij)
        /*0014*/ 	.word	0x00000030


	//----- nvinfo : EIATTR_MIN_STACK_SIZE
	.align		4
.L_12:
        /*0018*/ 	.byte	0x04, 0x12
        /*001a*/ 	.short	(.L_14 - .L_13)
	.align		4
.L_13:
        /*001c*/ 	.word	index@(_Z2MKPij)
        /*0020*/ 	.word	0x00000030
.L_14:


//--------------------- .nv.compat                --------------------------
	.section	.nv.compat,"",@"SHT_CUDA_COMPAT_INFO"
	.align	4
        /*0000*/ 	.byte	0x02, 0x09, 0x00, 0x00, 0x02, 0x02, 0x01, 0x00, 0x02, 0x05, 0x05, 0x00, 0x03, 0x07, 0x01, 0x01
        /*0010*/ 	.byte	0x02, 0x03, 0x00, 0x00, 0x02, 0x06, 0x01, 0x00, 0x04, 0x0b, 0x08, 0x00, 0x01, 0x00, 0x00, 0x00
        /*0020*/ 	.byte	0x00, 0x00, 0x00, 0x00


//--------------------- .nv.info._Z2MKPij         --------------------------
	.section	.nv.info._Z2MKPij,"",@"SHT_CUDA_INFO"
	.sectionflags	@""
	.align	4


	//----- nvinfo : EIATTR_CUDA_API_VERSION
	.align		4
        /*0000*/ 	.byte	0x04, 0x37
        /*0002*/ 	.short	(.L_16 - .L_15)
.L_15:
        /*0004*/ 	.word	0x00000082


	//----- nvinfo : EIATTR_KPARAM_INFO
	.align		4
.L_16:
        /*0008*/ 	.byte	0x04, 0x17
        /*000a*/ 	.short	(.L_18 - .L_17)
.L_17:
        /*000c*/ 	.word	0x00000000
        /*0010*/ 	.short	0x0001
        /*0012*/ 	.short	0x0008
        /*0014*/ 	.byte	0x00, 0xf0, 0x11, 0x00


	//----- nvinfo : EIATTR_KPARAM_INFO
	.align		4
.L_18:
        /*0018*/ 	.byte	0x04, 0x17
        /*001a*/ 	.short	(.L_20 - .L_19)
.L_19:
        /*001c*/ 	.word	0x00000000
        /*0020*/ 	.short	0x0000
        /*0022*/ 	.short	0x0000
        /*0024*/ 	.byte	0x00, 0xf5, 0x21, 0x00


	//----- nvinfo : EIATTR_SPARSE_MMA_MASK
	.align		4
.L_20:
        /*0028*/ 	.byte	0x03, 0x50
        /*002a*/ 	.short	0x0000


	//----- nvinfo : EIATTR_MAXREG_COUNT
	.align		4
        /*002c*/ 	.byte	0x03, 0x1b
        /*002e*/ 	.short	0x00ff


	//----- nvinfo : EIATTR_MERCURY_ISA_VERSION
	.align		4
        /*0030*/ 	.byte	0x03, 0x5f
        /*0032*/ 	.short	0x0101


	//----- nvinfo : EIATTR_INT_WARP_WIDE_INSTR_OFFSETS
	.align		4
        /*0034*/ 	.byte	0x04, 0x31
        /*0036*/ 	.short	(.L_22 - .L_21)


	//   ....[0]....
.L_21:
        /*0038*/ 	.word	0x00004e40


	//----- nvinfo : EIATTR_VRC_CTA_INIT_COUNT
	.align		4
.L_22:
        /*003c*/ 	.byte	0x02, 0x4a
	.zero		1
	.zero		1


	//----- nvinfo : EIATTR_EXIT_INSTR_OFFSETS
	.align		4
        /*0040*/ 	.byte	0x04, 0x1c
        /*0042*/ 	.short	(.L_24 - .L_23)


	//   ....[0]....
.L_23:
        /*0044*/ 	.word	0x00004e10


	//   ....[1]....
        /*0048*/ 	.word	0x00004e90


	//----- nvinfo : EIATTR_CRS_STACK_SIZE
	.align		4
.L_24:
        /*004c*/ 	.byte	0x04, 0x1e
        /*004e*/ 	.short	(.L_26 - .L_25)
.L_25:
        /*0050*/ 	.word	0x00000000


	//----- nvinfo : EIATTR_CBANK_PARAM_SIZE
	.align		4
.L_26:
        /*0054*/ 	.byte	0x03, 0x19
        /*0056*/ 	.short	0x000c


	//----- nvinfo : EIATTR_PARAM_CBANK
	.align		4
        /*0058*/ 	.byte	0x04, 0x0a
        /*005a*/ 	.short	(.L_28 - .L_27)
	.align		4
.L_27:
        /*005c*/ 	.word	index@(.nv.constant0._Z2MKPij)
        /*0060*/ 	.short	0x0380
        /*0062*/ 	.short	0x000c


	//----- nvinfo : EIATTR_SW_WAR
	.align		4
.L_28:
        /*0064*/ 	.byte	0x04, 0x36
        /*0066*/ 	.short	(.L_30 - .L_29)
.L_29:
        /*0068*/ 	.word	0x00000008
.L_30:


//--------------------- .nv.callgraph             --------------------------
	.section	.nv.callgraph,"",@"SHT_CUDA_CALLGRAPH"
	.align	4
	.sectionentsize	8
	.align		4
        /*0000*/ 	.word	0x00000000
	.align		4
        /*0004*/ 	.word	0xffffffff
	.align		4
        /*0008*/ 	.word	0x00000000
	.align		4
        /*000c*/ 	.word	0xfffffffe
	.align		4
        /*0010*/ 	.word	0x00000000
	.align		4
        /*0014*/ 	.word	0xfffffffd
	.align		4
        /*0018*/ 	.word	0x00000000
	.align		4
        /*001c*/ 	.word	0xfffffffc


//--------------------- .nv.constant4             --------------------------
	.section	.nv.constant4,"a",@progbits
	.align	8
	.align		8
.nv.constant4:
        /*0000*/ 	.dword	precalc_xorwow_matrix
	.align		8
        /*0008*/ 	.dword	precalc_xorwow_offset_matrix
	.align		8
        /*0010*/ 	.dword	mrg32k3aM1
	.align		8
        /*0018*/ 	.dword	mrg32k3aM2
	.align		8
        /*0020*/ 	.dword	mrg32k3aM1SubSeq
	.align		8
        /*0028*/ 	.dword	mrg32k3aM2SubSeq
	.align		8
        /*0030*/ 	.dword	mrg32k3aM1Seq
	.align		8
        /*0038*/ 	.dword	mrg32k3aM2Seq


//--------------------- .nv.constant3             --------------------------
	.section	.nv.constant3,"a",@progbits
	.align	8
.nv.constant3:
	.type		__cr_lgamma_table,@object
	.size		__cr_lgamma_table,(.L_8 - __cr_lgamma_table)
__cr_lgamma_table:
        /*0000*/ 	.byte	0x00, 0x00, 0x00, 0x00, 0x00, 0x00, 0x00, 0x00, 0x00, 0x00, 0x00, 0x00, 0x00, 0x00, 0x00, 0x00
        /*0010*/ 	.byte	0xef, 0x39, 0xfa, 0xfe, 0x42, 0x2e, 0xe6, 0x3f, 0x02, 0x20, 0x2a, 0xfa, 0x0b, 0xab, 0xfc, 0x3f
        /*0020*/ 	.byte	0xf9, 0x2c, 0x92, 0x7c, 0xa7, 0x6c, 0x09, 0x40, 0xc9, 0x79, 0x44, 0x3c, 0x64, 0x26, 0x13, 0x40
        /*0030*/ 	.byte	0xca, 0x01, 0xcf, 0x3a, 0x27, 0x51, 0x1a, 0x40, 0x30, 0xcc, 0x2d, 0xf3, 0xe1, 0x0c, 0x21, 0x40
        /*0040*/ 	.byte	0x0d, 0xb7, 0xfc, 0x82, 0x8e, 0x35, 0x25, 0x40
.L_8:


//--------------------- .text._Z2MKPij            --------------------------
	.section	.text._Z2MKPij,"ax",@progbits
	.align	128
        .global         _Z2MKPij
        .type           _Z2MKPij,@function
        .size           _Z2MKPij,(.L_x_23 - _Z2MKPij)
        .other          _Z2MKPij,@"STO_CUDA_ENTRY STV_DEFAULT"
_Z2MKPij:
.text._Z2MKPij:
[----:B------:R-:W0:Y:S08]  /*0000*/  LDC R1, c[0x0][0x37c] ;  /* 0x0000df00ff017b82 */ /* 0x000e300000000800 */
[----:B------:R-:W1:Y:S01]  /*0010*/  LDC R0, c[0x0][0x388] ;  /* 0x0000e200ff007b82 */ /* 0x000e620000000800 */
[----:B------:R-:W2:Y:S01]  /*0020*/  S2R R3, SR_TID.X ;  /* 0x0000000000037919 */ /* 0x000ea20000002100 */
[----:B0-----:R-:W-:Y:S01]  /*0030*/  VIADD R1, R1, 0xffffffd0 ;  /* 0xffffffd001017836 */ /* 0x001fe20000000000 */
[----:B------:R-:W0:Y:S01]  /*0040*/  LDCU.64 UR6, c[0x0][0x358] ;  /* 0x00006b00ff0677ac */ /* 0x000e220008000a00 */
[----:B------:R-:W-:Y:S01]  /*0050*/  IMAD.MOV.U32 R9, RZ, RZ, -0x75bd8fc ;  /* 0xf8a42704ff097424 */ /* 0x000fe200078e00ff */
[----:B------:R-:W-:Y:S01]  /*0060*/  BSSY.RECONVERGENT B0, `(.L_x_0) ;  /* 0x0000260000007945 */ /* 0x000fe20003800200 */
[----:B------:R-:W-:-:S02]  /*0070*/  IMAD.MOV.U32 R4, RZ, RZ, -0x23270784 ;  /* 0xdcd8f87cff047424 */ /* 0x000fc400078e00ff */
[----:B------:R-:W2:Y:S08]  /*0080*/  S2UR UR4, SR_CTAID.X ;  /* 0x00000000000479c3 */ /* 0x000eb00000002500 */
[----:B------:R-:W2:Y:S01]  /*0090*/  LDC R2, c[0x0][0x360] ;  /* 0x0000d800ff027b82 */ /* 0x000ea20000000800 */
[----:B-1----:R-:W-:-:S05]  /*00a0*/  LOP3.LUT R0, R0, 0xaad26b49, RZ, 0x3c, !PT ;  /* 0xaad26b4900007812 */ /* 0x002fca00078e3cff */
[----:B------:R-:W-:-:S04]  /*00b0*/  IMAD R0, R0, 0x4182bed5, RZ ;  /* 0x4182bed500007824 */ /* 0x000fc800078e02ff */
[C---:B------:R-:W-:Y:S01]  /*00c0*/  VIADD R5, R0.reuse, 0x583f19 ;  /* 0x00583f1900057836 */ /* 0x040fe20000000000 */
[C---:B------:R-:W-:Y:S01]  /*00d0*/  LOP3.LUT R8, R0.reuse, 0x159a55e5, RZ, 0x3c, !PT ;  /* 0x159a55e500087812 */ /* 0x040fe200078e3cff */
[C---:B------:R-:W-:Y:S02]  /*00e0*/  VIADD R6, R0.reuse, 0xd9f6dc18 ;  /* 0xd9f6dc1800067836 */ /* 0x040fe40000000000 */
[----:B------:R-:W-:Y:S01]  /*00f0*/  VIADD R7, R0, 0x75bcd15 ;  /* 0x075bcd1500077836 */ /* 0x000fe20000000000 */
[----:B------:R1:W-:Y:S01]  /*0100*/  STL.64 [R1+0x10], R4 ;  /* 0x0000100401007387 */ /* 0x0003e20000100a00 */
[----:B--2---:R-:W-:-:S03]  /*0110*/  IMAD R3, R2, UR4, R3 ;  /* 0x0000000402037c24 */ /* 0x004fc6000f8e0203 */
[----:B------:R1:W-:Y:S01]  /*0120*/  STL.64 [R1+0x8], R8 ;  /* 0x0000080801007387 */ /* 0x0003e20000100a00 */
[----:B------:R-:W-:Y:S01]  /*0130*/  IMAD.MOV.U32 R2, RZ, RZ, R1 ;  /* 0x000000ffff027224 */ /* 0x000fe200078e0001 */
[----:B------:R-:W-:Y:S02]  /*0140*/  ISETP.NE.AND P0, PT, R3, RZ, PT ;  /* 0x000000ff0300720c */ /* 0x000fe40003f05270 */
[----:B------:R1:W-:Y:S01]  /*0150*/  STL.64 [R1], R6 ;  /* 0x0000000601007387 */ /* 0x0003e20000100a00 */
[----:B------:R-:W-:-:S10]  /*0160*/  SHF.R.S32.HI R0, RZ, 0x1f, R3 ;  /* 0x0000001fff007819 */ /* 0x000fd40000011403 */
[----:B0-----:R-:W-:Y:S05]  /*0170*/  @!P0 BRA `(.L_x_1) ;  /* 0x0000002400388947 */ /* 0x001fea0003800000 */
[----:B------:R-:W-:Y:S02]  /*0180*/  IMAD.MOV.U32 R14, RZ, RZ, RZ ;  /* 0x000000ffff0e7224 */ /* 0x000fe400078e00ff */
[----:B------:R-:W-:Y:S02]  /*0190*/  IMAD.MOV.U32 R13, RZ, RZ, R3 ;  /* 0x000000ffff0d7224 */ /* 0x000fe400078e0003 */
[----:B------:R-:W-:-:S07]  /*01a0*/  IMAD.MOV.U32 R12, RZ, RZ, R0 ;  /* 0x000000ffff0c7224 */ /* 0x000fce00078e0000 */
.L_x_10:
[----:B01----:R-:W-:Y:S01]  /*01b0*/  LOP3.LUT R4, R13, 0x3, RZ, 0xc0, !PT ;  /* 0x000000030d047812 */ /* 0x003fe200078ec0ff */
[----:B------:R-:W-:Y:S03]  /*01c0*/  BSSY.RECONVERGENT B1, `(.L_x_2) ;  /* 0x0000243000017945 */ /* 0x000fe60003800200 */
[----:B------:R-:W-:-:S04]  /*01d0*/  ISETP.NE.U32.AND P0, PT, R4, RZ, PT ;  /* 0x000000ff0400720c */ /* 0x000fc80003f05070 */
[----:B------:R-:W-:-:S13]  /*01e0*/  ISETP.NE.AND.EX P0, PT, RZ, RZ, PT, P0 ;  /* 0x000000ffff00720c */ /* 0x000fda0003f05300 */
[----:B------:R-:W-:Y:S05]  /*01f0*/  @!P0 BRA `(.L_x_3) ;  /* 0x0000002000fc8947 */ /* 0x000fea0003800000 */
[----:B------:R-:W0:Y:S01]  /*0200*/  LDC.64 R10, c[0x4][RZ] ;  /* 0x01000000ff0a7b82 */ /* 0x000e220000000a00 */
[----:B------:R-:W-:Y:S01]  /*0210*/  IMAD.MOV.U32 R15, RZ, RZ, RZ ;  /* 0x000000ffff0f7224 */ /* 0x000fe200078e00ff */
[----:B------:R-:W-:Y:S02]  /*0220*/  CS2R R4, SRZ ;  /* 0x0000000000047805 */ /* 0x000fe4000001ff00 */
[----:B------:R-:W-:Y:S01]  /*0230*/  CS2R R8, SRZ ;  /* 0x0000000000087805 */ /* 0x000fe2000001ff00 */
[----:B------:R-:W-:Y:S02]  /*0240*/  IMAD.MOV.U32 R7, RZ, RZ, RZ ;  /* 0x000000ffff077224 */ /* 0x000fe400078e00ff */
[----:B0-----:R-:W-:-:S07]  /*0250*/  IMAD.WIDE.U32 R10, R14, 0xc80, R10 ;  /* 0x00000c800e0a7825 */ /* 0x001fce00078e000a */
.L_x_5:
[----:B------:R-:W-:-:S06]  /*0260*/  IMAD R6, R15, 0x4, R2 ;  /* 0x000000040f067824 */ /* 0x000fcc00078e0202 */
[----:B------:R-:W5:Y:S01]  /*0270*/  LDL R6, [R6+0x4] ;  /* 0x0000040006067983 */ /* 0x000f620000100800 */
[----:B------:R-:W-:-:S05]  /*0280*/  UMOV UR4, URZ ;  /* 0x000000ff00047c82 */ /* 0x000fca0008000000 */
.L_x_4:
[----:B-----5:R-:W-:Y:S01]  /*0290*/  SHF.R.U32.HI R22, RZ, UR4, R6 ;  /* 0x00000004ff167c19 */ /* 0x020fe20008011606 */
[----:B------:R-:W-:-:S03]  /*02a0*/  IMAD.SHL.U32 R16, R15, 0x20, RZ ;  /* 0x000000200f107824 */ /* 0x000fc600078e00ff */
[----:B------:R-:W-:Y:S01]  /*02b0*/  LOP3.LUT R17, R22, 0x1, RZ, 0xc0, !PT ;  /* 0x0000000116117812 */ /* 0x000fe200078ec0ff */
[----:B------:R-:W-:-:S03]  /*02c0*/  VIADD R16, R16, UR4 ;  /* 0x0000000410107c36 */ /* 0x000fc60008000000 */
[----:B------:R-:W-:Y:S01]  /*02d0*/  ISETP.NE.U32.AND P0, PT, R17, 0x1, PT ;  /* 0x000000011100780c */ /* 0x000fe20003f05070 */
[----:B------:R-:W-:-:S03]  /*02e0*/  IMAD R17, R16, 0x5, RZ ;  /* 0x0000000510117824 */ /* 0x000fc600078e02ff */
[----:B------:R-:W-:Y:S01]  /*02f0*/  R2P PR, R22, 0x7e ;  /* 0x0000007e16007804 */ /* 0x000fe20000000000 */
[----:B------:R-:W-:-:S08]  /*0300*/  IMAD.WIDE.U32 R16, R17, 0x4, R10 ;  /* 0x0000000411107825 */ /* 0x000fd000078e000a */
[----:B------:R-:W2:Y:S04]  /*0310*/  @!P0 LDG.E R20, desc[UR6][R16.64+0x10] ;  /* 0x0000100610148981 */ /* 0x000ea8000c1e1900 */
[----:B------:R-:W3:Y:S04]  /*0320*/  @P1 LDG.E R24, desc[UR6][R16.64+0x24] ;  /* 0x0000240610181981 */ /* 0x000ee8000c1e1900 */
[----:B------:R-:W4:Y:S04]  /*0330*/  @P2 LDG.E R26, desc[UR6][R16.64+0x38] ;  /* 0x00003806101a2981 */ /* 0x000f28000c1e1900 */
[----:B------:R-:W4:Y:S04]  /*0340*/  @P3 LDG.E R28, desc[UR6][R16.64+0x4c] ;  /* 0x00004c06101c3981 */ /* 0x000f28000c1e1900 */
[----:B------:R-:W4:Y:S04]  /*0350*/  @P4 LDG.E R21, desc[UR6][R16.64+0x60] ;  /* 0x0000600610154981 */ /* 0x000f28000c1e1900 */
[----:B------:R-:W4:Y:S04]  /*0360*/  @!P0 LDG.E R18, desc[UR6][R16.64] ;  /* 0x0000000610128981 */ /* 0x000f28000c1e1900 */
[----:B------:R-:W4:Y:S04]  /*0370*/  @!P0 LDG.E R19, desc[UR6][R16.64+0x4] ;  /* 0x0000040610138981 */ /* 0x000f28000c1e1900 */
[----:B------:R-:W4:Y:S04]  /*0380*/  @P5 LDG.E R23, desc[UR6][R16.64+0x74] ;  /* 0x0000740610175981 */ /* 0x000f28000c1e1900 */
[----:B------:R-:W4:Y:S01]  /*0390*/  @P3 LDG.E R25, desc[UR6][R16.64+0x48] ;  /* 0x0000480610193981 */ /* 0x000f22000c1e1900 */
[----:B--2---:R-:W-:-:S03]  /*03a0*/  @!P0 LOP3.LUT R5, R5, R20, RZ, 0x3c, !PT ;  /* 0x0000001405058212 */ /* 0x004fc600078e3cff */
[----:B------:R-:W2:Y:S01]  /*03b0*/  @P1 LDG.E R20, desc[UR6][R16.64+0x14] ;  /* 0x0000140610141981 */ /* 0x000ea2000c1e1900 */
[----:B---3--:R-:W-:-:S03]  /*03c0*/  @P1 LOP3.LUT R5, R5, R24, RZ, 0x3c, !PT ;  /* 0x0000001805051212 */ /* 0x008fc600078e3cff */
[----:B------:R-:W3:Y:S01]  /*03d0*/  @P1 LDG.E R24, desc[UR6][R16.64+0x1c] ;  /* 0x00001c0610181981 */ /* 0x000ee2000c1e1900 */
[----:B----4-:R-:W-:-:S03]  /*03e0*/  @P2 LOP3.LUT R5, R5, R26, RZ, 0x3c, !PT ;  /* 0x0000001a05052212 */ /* 0x010fc600078e3cff */
[----:B------:R-:W4:Y:S01]  /*03f0*/  @P2 LDG.E R26, desc[UR6][R16.64+0x28] ;  /* 0x00002806101a2981 */ /* 0x000f22000c1e1900 */
[----:B------:R-:W-:-:S03]  /*0400*/  @P3 LOP3.LUT R5, R5, R28, RZ, 0x3c, !PT ;  /* 0x0000001c05053212 */ /* 0x000fc600078e3cff */
[----:B------:R-:W3:Y:S01]  /*0410*/  @P6 LDG.E R28, desc[UR6][R16.64+0x88] ;  /* 0x00008806101c6981 */ /* 0x000ee2000c1e1900 */
[----:B------:R-:W-:-:S03]  /*0420*/  @P4 LOP3.LUT R5, R5, R21, RZ, 0x3c, !PT ;  /* 0x0000001505054212 */ /* 0x000fc600078e3cff */
[----:B------:R-:W3:Y:S01]  /*0430*/  @P1 LDG.E R21, desc[UR6][R16.64+0x18] ;  /* 0x0000180610151981 */ /* 0x000ee2000c1e1900 */
[----:B------:R-:W-:-:S03]  /*0440*/  @!P0 LOP3.LUT R7, R7, R18, RZ, 0x3c, !PT ;  /* 0x0000001207078212 */ /* 0x000fc600078e3cff */
[----:B------:R-:W3:Y:S01]  /*0450*/  @!P0 LDG.E R18, desc[UR6][R16.64+0x8] ;  /* 0x0000080610128981 */ /* 0x000ee2000c1e1900 */
[----:B------:R-:W-:-:S03]  /*0460*/  @!P0 LOP3.LUT R8, R8, R19, RZ, 0x3c, !PT ;  /* 0x0000001308088212 */ /* 0x000fc600078e3cff */
[----:B------:R-:W3:Y:S01]  /*0470*/  @!P0 LDG.E R19, desc[UR6][R16.64+0xc] ;  /* 0x00000c0610138981 */ /* 0x000ee2000c1e1900 */
[----:B------:R-:W-:-:S03]  /*0480*/  @P5 LOP3.LUT R5, R5, R23, RZ, 0x3c, !PT ;  /* 0x0000001705055212 */ /* 0x000fc600078e3cff */
[----:B------:R-:W3:Y:S01]  /*0490*/  @P1 LDG.E R23, desc[UR6][R16.64+0x20] ;  /* 0x0000200610171981 */ /* 0x000ee2000c1e1900 */
[----:B--2---:R-:W-:-:S03]  /*04a0*/  @P1 LOP3.LUT R7, R7, R20, RZ, 0x3c, !PT ;  /* 0x0000001407071212 */ /* 0x004fc600078e3cff */
[----:B------:R-:W2:Y:S01]  /*04b0*/  @P3 LDG.E R20, desc[UR6][R16.64+0x3c] ;  /* 0x00003c0610143981 */ /* 0x000ea2000c1e1900 */
[----:B----4-:R-:W-:-:S03]  /*04c0*/  @P2 LOP3.LUT R7, R7, R26, RZ, 0x3c, !PT ;  /* 0x0000001a07072212 */ /* 0x010fc600078e3cff */
[----:B------:R-:W4:Y:S01]  /*04d0*/  @P4 LDG.E R26, desc[UR6][R16.64+0x50] ;  /* 0x00005006101a4981 */ /* 0x000f22000c1e1900 */
[----:B---3--:R-:W-:-:S03]  /*04e0*/  @P1 LOP3.LUT R8, R8, R21, RZ, 0x3c, !PT ;  /* 0x0000001508081212 */ /* 0x008fc600078e3cff */
[----:B------:R-:W3:Y:S01]  /*04f0*/  @P2 LDG.E R21, desc[UR6][R16.64+0x34] ;  /* 0x0000340610152981 */ /* 0x000ee2000c1e1900 */
[----:B------:R-:W-:-:S03]  /*0500*/  @!P0 LOP3.LUT R9, R9, R18, RZ, 0x3c, !PT ;  /* 0x0000001209098212 */ /* 0x000fc600078e3cff */
[----:B------:R-:W3:Y:S01]  /*0510*/  @P2 LDG.E R18, desc[UR6][R16.64+0x30] ;  /* 0x0000300610122981 */ /* 0x000ee2000c1e1900 */
[----:B------:R-:W-:-:S03]  /*0520*/  @!P0 LOP3.LUT R4, R4, R19, RZ, 0x3c, !PT ;  /* 0x0000001304048212 */ /* 0x000fc600078e3cff */
[----:B------:R-:W3:Y:S01]  /*0530*/  @P2 LDG.E R19, desc[UR6][R16.64+0x2c] ;  /* 0x00002c0610132981 */ /* 0x000ee2000c1e1900 */
[----:B------:R-:W-:Y:S02]  /*0540*/  @P1 LOP3.LUT R9, R9, R24, RZ, 0x3c, !PT ;  /* 0x0000001809091212 */ /* 0x000fe400078e3cff */
[----:B------:R-:W-:Y:S01]  /*0550*/  @P1 LOP3.LUT R4, R4, R23, RZ, 0x3c, !PT ;  /* 0x0000001704041212 */ /* 0x000fe200078e3cff */
[----:B------:R-:W3:Y:S04]  /*0560*/  @P3 LDG.E R24, desc[UR6][R16.64+0x44] ;  /* 0x0000440610183981 */ /* 0x000ee8000c1e1900 */
[----:B------:R-:W3:Y:S01]  /*0570*/  @P3 LDG.E R23, desc[UR6][R16.64+0x40] ;  /* 0x0000400610173981 */ /* 0x000ee2000c1e1900 */
[----:B--2---:R-:W-:-:S03]  /*0580*/  @P3 LOP3.LUT R7, R7, R20, RZ, 0x3c, !PT ;  /* 0x0000001407073212 */ /* 0x004fc600078e3cff */
[----:B------:R-:W2:Y:S01]  /*0590*/  @P5 LDG.E R20, desc[UR6][R16.64+0x64] ;  /* 0x0000640610145981 */ /* 0x000ea2000c1e1900 */
[----:B----4-:R-:W-:-:S03]  /*05a0*/  @P4 LOP3.LUT R7, R7, R26, RZ, 0x3c, !PT ;  /* 0x0000001a07074212 */ /* 0x010fc600078e3cff */
[----:B------:R-:W4:Y:S01]  /*05b0*/  @P6 LDG.E R26, desc[UR6][R16.64+0x78] ;  /* 0x00007806101a6981 */ /* 0x000f22000c1e1900 */
[----:B---3--:R-:W-:-:S03]  /*05c0*/  @P2 LOP3.LUT R4, R4, R21, RZ, 0x3c, !PT ;  /* 0x0000001504042212 */ /* 0x008fc600078e3cff */
[----:B------:R-:W3:Y:S01]  /*05d0*/  @P4 LDG.E R21, desc[UR6][R16.64+0x5c] ;  /* 0x00005c0610154981 */ /* 0x000ee2000c1e1900 */
[----:B------:R-:W-:-:S03]  /*05e0*/  @P2 LOP3.LUT R9, R9, R18, RZ, 0x3c, !PT ;  /* 0x0000001209092212 */ /* 0x000fc600078e3cff */
[----:B------:R-:W3:Y:S01]  /*05f0*/  @P4 LDG.E R18, desc[UR6][R16.64+0x58] ;  /* 0x0000580610124981 */ /* 0x000ee2000c1e1900 */
[----:B------:R-:W-:-:S03]  /*0600*/  @P2 LOP3.LUT R8, R8, R19, RZ, 0x3c, !PT ;  /* 0x0000001308082212 */ /* 0x000fc600078e3cff */
[----:B------:R-:W3:Y:S01]  /*0610*/  @P4 LDG.E R19, desc[UR6][R16.64+0x54] ;  /* 0x0000540610134981 */ /* 0x000ee2000c1e1900 */
[----:B------:R-:W-:Y:S02]  /*0620*/  @P3 LOP3.LUT R4, R4, R25, RZ, 0x3c, !PT ;  /* 0x0000001904043212 */ /* 0x000fe400078e3cff */
[----:B------:R-:W-:Y:S01]  /*0630*/  @P3 LOP3.LUT R9, R9, R24, RZ, 0x3c, !PT ;  /* 0x0000001809093212 */ /* 0x000fe200078e3cff */
[----:B------:R-:W3:Y:S01]  /*0640*/  @P5 LDG.E R25, desc[UR6][R16.64+0x70] ;  /* 0x0000700610195981 */ /* 0x000ee2000c1e1900 */
[----:B------:R-:W-:-:S03]  /*0650*/  @P3 LOP3.LUT R8, R8, R23, RZ, 0x3c, !PT ;  /* 0x0000001708083212 */ /* 0x000fc600078e3cff */
[----:B------:R-:W3:Y:S04]  /*0660*/  @P5 LDG.E R23, desc[UR6][R16.64+0x68] ;  /* 0x0000680610175981 */ /* 0x000ee8000c1e1900 */
[----:B------:R-:W3:Y:S01]  /*0670*/  @P5 LDG.E R24, desc[UR6][R16.64+0x6c] ;  /* 0x00006c0610185981 */ /* 0x000ee2000c1e1900 */
[----:B------:R-:W-:Y:S02]  /*0680*/  LOP3.LUT P0, RZ, R22, 0x80, RZ, 0xc0, !PT ;  /* 0x0000008016ff7812 */ /* 0x000fe4000780c0ff */
[----:B--2---:R-:W-:-:S11]  /*0690*/  @P5 LOP3.LUT R7, R7, R20, RZ, 0x3c, !PT ;  /* 0x0000001407075212 */ /* 0x004fd600078e3cff */
        /* <DEDUP_REMOVED lines=15> */
[----:B------:R-:W-:Y:S02]  /*0790*/  @P6 LOP3.LUT R5, R5, R28, RZ, 0x3c, !PT ;  /* 0x0000001c05056212 */ /* 0x000fe400078e3cff */
[----:B--2---:R-:W-:Y:S02]  /*07a0*/  @P0 LOP3.LUT R7, R7, R20, RZ, 0x3c, !PT ;  /* 0x0000001407070212 */ /* 0x004fe400078e3cff */
[----:B----4-:R-:W-:Y:S02]  /*07b0*/  @P0 LOP3.LUT R5, R5, R26, RZ, 0x3c, !PT ;  /* 0x0000001a05050212 */ /* 0x010fe400078e3cff */
[----:B---3--:R-:W-:Y:S02]  /*07c0*/  @P6 LOP3.LUT R4, R4, R21, RZ, 0x3c, !PT ;  /* 0x0000001504046212 */ /* 0x008fe400078e3cff */
[----:B------:R-:W-:Y:S02]  /*07d0*/  @P6 LOP3.LUT R9, R9, R18, RZ, 0x3c, !PT ;  /* 0x0000001209096212 */ /* 0x000fe400078e3cff */
[----:B------:R-:W-:-:S02]  /*07e0*/  @P6 LOP3.LUT R8, R8, R19, RZ, 0x3c, !PT ;  /* 0x0000001308086212 */ /* 0x000fc400078e3cff */
[----:B------:R-:W-:Y:S02]  /*07f0*/  @P0 LOP3.LUT R4, R4, R25, RZ, 0x3c, !PT ;  /* 0x0000001904040212 */ /* 0x000fe400078e3cff */
[----:B------:R-:W-:Y:S02]  /*0800*/  @P0 LOP3.LUT R8, R8, R23, RZ, 0x3c, !PT ;  /* 0x0000001708080212 */ /* 0x000fe400078e3cff */
[----:B------:R-:W-:Y:S02]  /*0810*/  @P0 LOP3.LUT R9, R9, R24, RZ, 0x3c, !PT ;  /* 0x0000001809090212 */ /* 0x000fe400078e3cff */
[----:B------:R-:W-:-:S13]  /*0820*/  R2P PR, R22.B1, 0x7f ;  /* 0x0000007f16007804 */ /* 0x000fda0000001000 */
[----:B------:R-:W2:Y:S04]  /*0830*/  @P0 LDG.E R18, desc[UR6][R16.64+0xb0] ;  /* 0x0000b00610120981 */ /* 0x000ea8000c1e1900 */
[----:B------:R-:W3:Y:S04]  /*0840*/  @P1 LDG.E R20, desc[UR6][R16.64+0xc4] ;  /* 0x0000c40610141981 */ /* 0x000ee8000c1e1900 */
[----:B------:R-:W4:Y:S04]  /*0850*/  @P2 LDG.E R28, desc[UR6][R16.64+0xd8] ;  /* 0x0000d806101c2981 */ /* 0x000f28000c1e1900 */
[----:B------:R-:W4:Y:S04]  /*0860*/  @P3 LDG.E R23, desc[UR6][R16.64+0xec] ;  /* 0x0000ec0610173981 */ /* 0x000f28000c1e1900 */
[----:B------:R-:W4:Y:S04]  /*0870*/  @P0 LDG.E R21, desc[UR6][R16.64+0xac] ;  /* 0x0000ac0610150981 */ /* 0x000f28000c1e1900 */
[----:B------:R-:W4:Y:S04]  /*0880*/  @P0 LDG.E R24, desc[UR6][R16.64+0xa0] ;  /* 0x0000a00610180981 */ /* 0x000f28000c1e1900 */
[----:B------:R-:W4:Y:S04]  /*0890*/  @P0 LDG.E R19, desc[UR6][R16.64+0xa4] ;  /* 0x0000a40610130981 */ /* 0x000f28000c1e1900 */
[----:B------:R-:W4:Y:S04]  /*08a0*/  @P0 LDG.E R26, desc[UR6][R16.64+0xa8] ;  /* 0x0000a806101a0981 */ /* 0x000f28000c1e1900 */
[----:B------:R-:W4:Y:S04]  /*08b0*/  @P4 LDG.E R25, desc[UR6][R16.64+0x100] ;  /* 0x0001000610194981 */ /* 0x000f28000c1e1900 */
[----:B------:R-:W4:Y:S01]  /*08c0*/  @P5 LDG.E R27, desc[UR6][R16.64+0x114] ;  /* 0x00011406101b5981 */ /* 0x000f22000c1e1900 */
[----:B--2---:R-:W-:-:S03]  /*08d0*/  @P0 LOP3.LUT R5, R5, R18, RZ, 0x3c, !PT ;  /* 0x0000001205050212 */ /* 0x004fc600078e3cff */
[----:B------:R-:W2:Y:S01]  /*08e0*/  @P1 LDG.E R18, desc[UR6][R16.64+0xb4] ;  /* 0x0000b40610121981 */ /* 0x000ea2000c1e1900 */
[----:B---3--:R-:W-:-:S03]  /*08f0*/  @P1 LOP3.LUT R5, R5, R20, RZ, 0x3c, !PT ;  /* 0x0000001405051212 */ /* 0x008fc600078e3cff */
[----:B------:R-:W3:Y:S01]  /*0900*/  @P6 LDG.E R20, desc[UR6][R16.64+0x128] ;  /* 0x0001280610146981 */ /* 0x000ee2000c1e1900 */
[----:B----4-:R-:W-:-:S03]  /*0910*/  @P2 LOP3.LUT R5, R5, R28, RZ, 0x3c, !PT ;  /* 0x0000001c05052212 */ /* 0x010fc600078e3cff */
[----:B------:R-:W4:Y:S01]  /*0920*/  @P5 LDG.E R28, desc[UR6][R16.64+0x104] ;  /* 0x00010406101c5981 */ /* 0x000f22000c1e1900 */
[----:B------:R-:W-:-:S03]  /*0930*/  @P3 LOP3.LUT R5, R5, R23, RZ, 0x3c, !PT ;  /* 0x0000001705053212 */ /* 0x000fc600078e3cff */
[----:B------:R-:W4:Y:S01]  /*0940*/  @P1 LDG.E R23, desc[UR6][R16.64+0xc0] ;  /* 0x0000c00610171981 */ /* 0x000f22000c1e1900 */
[----:B------:R-:W-:-:S03]  /*0950*/  @P0 LOP3.LUT R4, R4, R21, RZ, 0x3c, !PT ;  /* 0x0000001504040212 */ /* 0x000fc600078e3cff */
[----:B------:R-:W4:Y:S01]  /*0960*/  @P1 LDG.E R21, desc[UR6][R16.64+0xb8] ;  /* 0x0000b80610151981 */ /* 0x000f22000c1e1900 */
[----:B------:R-:W-:-:S03]  /*0970*/  @P0 LOP3.LUT R7, R7, R24, RZ, 0x3c, !PT ;  /* 0x0000001807070212 */ /* 0x000fc600078e3cff */
[----:B------:R-:W4:Y:S01]  /*0980*/  @P2 LDG.E R24, desc[UR6][R16.64+0xc8] ;  /* 0x0000c80610182981 */ /* 0x000f22000c1e1900 */
[----:B------:R-:W-:-:S03]  /*0990*/  @P0 LOP3.LUT R8, R8, R19, RZ, 0x3c, !PT ;  /* 0x0000001308080212 */ /* 0x000fc600078e3cff */
[----:B------:R-:W4:Y:S01]  /*09a0*/  @P3 LDG.E R19, desc[UR6][R16.64+0xe0] ;  /* 0x0000e00610133981 */ /* 0x000f22000c1e1900 */
[----:B------:R-:W-:Y:S02]  /*09b0*/  @P0 LOP3.LUT R9, R9, R26, RZ, 0x3c, !PT ;  /* 0x0000001a09090212 */ /* 0x000fe400078e3cff */
[----:B------:R-:W-:Y:S01]  /*09c0*/  LOP3.LUT P0, RZ, R22, 0x8000, RZ, 0xc0, !PT ;  /* 0x0000800016ff7812 */ /* 0x000fe2000780c0ff */
[----:B------:R-:W4:Y:S01]  /*09d0*/  @P2 LDG.E R26, desc[UR6][R16.64+0xd0] ;  /* 0x0000d006101a2981 */ /* 0x000f22000c1e1900 */
[----:B------:R-:W-:-:S03]  /*09e0*/  @P4 LOP3.LUT R5, R5, R25, RZ, 0x3c, !PT ;  /* 0x0000001905054212 */ /* 0x000fc600078e3cff */
[----:B------:R-:W4:Y:S04]  /*09f0*/  @P1 LDG.E R22, desc[UR6][R16.64+0xbc] ;  /* 0x0000bc0610161981 */ /* 0x000f28000c1e1900 */
[----:B------:R-:W4:Y:S01]  /*0a00*/  @P2 LDG.E R25, desc[UR6][R16.64+0xcc] ;  /* 0x0000cc0610192981 */ /* 0x000f22000c1e1900 */
[----:B------:R-:W-:-:S03]  /*0a10*/  @P5 LOP3.LUT R5, R5, R27, RZ, 0x3c, !PT ;  /* 0x0000001b05055212 */ /* 0x000fc600078e3cff */
[----:B------:R-:W4:Y:S01]  /*0a20*/  @P2 LDG.E R27, desc[UR6][R16.64+0xd4] ;  /* 0x0000d406101b2981 */ /* 0x000f22000c1e1900 */
[----:B--2---:R-:W-:-:S03]  /*0a30*/  @P1 LOP3.LUT R7, R7, R18, RZ, 0x3c, !PT ;  /* 0x0000001207071212 */ /* 0x004fc600078e3cff */
[----:B------:R-:W2:Y:S01]  /*0a40*/  @P5 LDG.E R18, desc[UR6][R16.64+0x10c] ;  /* 0x00010c0610125981 */ /* 0x000ea2000c1e1900 */
[----:B---3--:R-:W-:-:S03]  /*0a50*/  @P6 LOP3.LUT R5, R5, R20, RZ, 0x3c, !PT ;  /* 0x0000001405056212 */ /* 0x008fc600078e3cff */
[----:B------:R-:W3:Y:S01]  /*0a60*/  @P3 LDG.E R20, desc[UR6][R16.64+0xdc] ;  /* 0x0000dc0610143981 */ /* 0x000ee2000c1e1900 */
[----:B----4-:R-:W-:Y:S02]  /*0a70*/  @P1 LOP3.LUT R8, R8, R21, RZ, 0x3c, !PT ;  /* 0x0000001508081212 */ /* 0x010fe400078e3cff */
[----:B------:R-:W-:Y:S01]  /*0a80*/  @P1 LOP3.LUT R4, R4, R23, RZ, 0x3c, !PT ;  /* 0x0000001704041212 */ /* 0x000fe200078e3cff */
[----:B------:R-:W4:Y:S01]  /*0a90*/  @P5 LDG.E R21, desc[UR6][R16.64+0x108] ;  /* 0x0001080610155981 */ /* 0x000f22000c1e1900 */
[----:B------:R-:W-:-:S03]  /*0aa0*/  @P2 LOP3.LUT R7, R7, R24, RZ, 0x3c, !PT ;  /* 0x0000001807072212 */ /* 0x000fc600078e3cff */
[----:B------:R-:W2:Y:S04]  /*0ab0*/  @P3 LDG.E R23, desc[UR6][R16.64+0xe8] ;  /* 0x0000e80610173981 */ /* 0x000ea8000c1e1900 */
        /* <DEDUP_REMOVED lines=11> */
[----:B---3--:R-:W-:-:S03]  /*0b70*/  @P3 LOP3.LUT R7, R7, R20, RZ, 0x3c, !PT ;  /* 0x0000001407073212 */ /* 0x008fc600078e3cff */
[----:B------:R-:W3:Y:S01]  /*0b80*/  @P6 LDG.E R20, desc[UR6][R16.64+0x118] ;  /* 0x0001180610146981 */ /* 0x000ee2000c1e1900 */
[----:B--2---:R-:W-:-:S03]  /*0b90*/  @P3 LOP3.LUT R4, R4, R23, RZ, 0x3c, !PT ;  /* 0x0000001704043212 */ /* 0x004fc600078e3cff */
[----:B------:R-:W2:Y:S01]  /*0ba0*/  @P6 LDG.E R23, desc[UR6][R16.64+0x11c] ;  /* 0x00011c0610176981 */ /* 0x000ea2000c1e1900 */
[----:B----4-:R-:W-:-:S03]  /*0bb0*/  @P4 LOP3.LUT R7, R7, R24, RZ, 0x3c, !PT ;  /* 0x0000001807074212 */ /* 0x010fc600078e3cff */
[----:B------:R-:W4:Y:S01]  /*0bc0*/  @P0 LDG.E R24, desc[UR6][R16.64+0x12c] ;  /* 0x00012c0610180981 */ /* 0x000f22000c1e1900 */
[----:B------:R-:W-:-:S03]  /*0bd0*/  @P3 LOP3.LUT R9, R9, R22, RZ, 0x3c, !PT ;  /* 0x0000001609093212 */ /* 0x000fc600078e3cff */
[----:B------:R-:W4:Y:S01]  /*0be0*/  @P6 LDG.E R22, desc[UR6][R16.64+0x120] ;  /* 0x0001200610166981 */ /* 0x000f22000c1e1900 */
[----:B------:R-:W-:-:S03]  /*0bf0*/  @P4 LOP3.LUT R8, R8, R25, RZ, 0x3c, !PT ;  /* 0x0000001908084212 */ /* 0x000fc600078e3cff */
[----:B------:R-:W4:Y:S01]  /*0c00*/  @P0 LDG.E R25, desc[UR6][R16.64+0x130] ;  /* 0x0001300610190981 */ /* 0x000f22000c1e1900 */
[----:B------:R-:W-:Y:S02]  /*0c10*/  @P4 LOP3.LUT R9, R9, R26, RZ, 0x3c, !PT ;  /* 0x0000001a09094212 */ /* 0x000fe400078e3cff */
[----:B------:R-:W-:Y:S01]  /*0c20*/  @P5 LOP3.LUT R8, R8, R21, RZ, 0x3c, !PT ;  /* 0x0000001508085212 */ /* 0x000fe200078e3cff */
[----:B------:R-:W4:Y:S01]  /*0c30*/  @P0 LDG.E R26, desc[UR6][R16.64+0x13c] ;  /* 0x00013c06101a0981 */ /* 0x000f22000c1e1900 */
[----:B------:R-:W-:-:S03]  /*0c40*/  @P4 LOP3.LUT R4, R4, R27, RZ, 0x3c, !PT ;  /* 0x0000001b04044212 */ /* 0x000fc600078e3cff */
[----:B------:R-:W4:Y:S01]  /*0c50*/  @P6 LDG.E R21, desc[UR6][R16.64+0x124] ;  /* 0x0001240610156981 */ /* 0x000f22000c1e1900 */
[----:B------:R-:W-:-:S03]  /*0c60*/  @P5 LOP3.LUT R9, R9, R18, RZ, 0x3c, !PT ;  /* 0x0000001209095212 */ /* 0x000fc600078e3cff */
[----:B------:R-:W4:Y:S04]  /*0c70*/  @P0 LDG.E R18, desc[UR6][R16.64+0x134] ;  /* 0x0001340610120981 */ /* 0x000f28000c1e1900 */
[----:B------:R-:W4:Y:S01]  /*0c80*/  @P0 LDG.E R27, desc[UR6][R16.64+0x138] ;  /* 0x00013806101b0981 */ /* 0x000f22000c1e1900 */
[----:B------:R-:W-:Y:S01]  /*0c90*/  UIADD3 UR4, UPT, UPT, UR4, 0x10, URZ ;  /* 0x0000001004047890 */ /* 0x000fe2000fffe0ff */
[----:B------:R-:W-:-:S03]  /*0ca0*/  @P5 LOP3.LUT R7, R7, R28, RZ, 0x3c, !PT ;  /* 0x0000001c07075212 */ /* 0x000fc600078e3cff */
[----:B------:R-:W-:Y:S01]  /*0cb0*/  UISETP.NE.AND UP0, UPT, UR4, 0x20, UPT ;  /* 0x000000200400788c */ /* 0x000fe2000bf05270 */
[----:B------:R-:W-:Y:S02]  /*0cc0*/  @P5 LOP3.LUT R4, R4, R19, RZ, 0x3c, !PT ;  /* 0x0000001304045212 */ /* 0x000fe400078e3cff */
[----:B---3--:R-:W-:Y:S02]  /*0cd0*/  @P6 LOP3.LUT R7, R7, R20, RZ, 0x3c, !PT ;  /* 0x0000001407076212 */ /* 0x008fe400078e3cff */
[----:B--2---:R-:W-:Y:S02]  /*0ce0*/  @P6 LOP3.LUT R8, R8, R23, RZ, 0x3c, !PT ;  /* 0x0000001708086212 */ /* 0x004fe400078e3cff */
[----:B----4-:R-:W-:Y:S02]  /*0cf0*/  @P0 LOP3.LUT R7, R7, R24, RZ, 0x3c, !PT ;  /* 0x0000001807070212 */ /* 0x010fe400078e3cff */
[----:B------:R-:W-:Y:S02]  /*0d00*/  @P6 LOP3.LUT R9, R9, R22, RZ, 0x3c, !PT ;  /* 0x0000001609096212 */ /* 0x000fe400078e3cff */
[----:B------:R-:W-:-:S02]  /*0d10*/  @P0 LOP3.LUT R8, R8, R25, RZ, 0x3c, !PT ;  /* 0x0000001908080212 */ /* 0x000fc400078e3cff */
[----:B------:R-:W-:Y:S02]  /*0d20*/  @P0 LOP3.LUT R5, R5, R26, RZ, 0x3c, !PT ;  /* 0x0000001a05050212 */ /* 0x000fe400078e3cff */
[----:B------:R-:W-:Y:S02]  /*0d30*/  @P6 LOP3.LUT R4, R4, R21, RZ, 0x3c, !PT ;  /* 0x0000001504046212 */ /* 0x000fe400078e3cff */
[----:B------:R-:W-:Y:S02]  /*0d40*/  @P0 LOP3.LUT R9, R9, R18, RZ, 0x3c, !PT ;  /* 0x0000001209090212 */ /* 0x000fe400078e3cff */
[----:B------:R-:W-:Y:S01]  /*0d50*/  @P0 LOP3.LUT R4, R4, R27, RZ, 0x3c, !PT ;  /* 0x0000001b04040212 */ /* 0x000fe200078e3cff */
[----:B------:R-:W-:Y:S06]  /*0d60*/  BRA.U UP0, `(.L_x_4) ;  /* 0xfffffff500487547 */ /* 0x000fec000b83ffff */
[----:B------:R-:W-:-:S05]  /*0d70*/  VIADD R15, R15, 0x1 ;  /* 0x000000010f0f7836 */ /* 0x000fca0000000000 */
[----:B------:R-:W-:-:S13]  /*0d80*/  ISETP.NE.AND P0, PT, R15, 0x5, PT ;  /* 0x000000050f00780c */ /* 0x000fda0003f05270 */
[----:B------:R-:W-:Y:S05]  /*0d90*/  @P0 BRA `(.L_x_5) ;  /* 0xfffffff400300947 */ /* 0x000fea000383ffff */
[----:B------:R-:W-:Y:S01]  /*0da0*/  LOP3.LUT R6, R13, 0x3, RZ, 0xc0, !PT ;  /* 0x000000030d067812 */ /* 0x000fe200078ec0ff */
[----:B------:R0:W-:Y:S03]  /*0db0*/  STL.64 [R1+0x8], R8 ;  /* 0x0000080801007387 */ /* 0x0001e60000100a00 */
[----:B------:R-:W-:Y:S01]  /*0dc0*/  ISETP.NE.U32.AND P0, PT, R6, 0x1, PT ;  /* 0x000000010600780c */ /* 0x000fe20003f05070 */
[----:B------:R0:W-:Y:S03]  /*0dd0*/  STL.64 [R1+0x10], R4 ;  /* 0x0000100401007387 */ /* 0x0001e60000100a00 */
[----:B------:R-:W-:Y:S01]  /*0de0*/  ISETP.NE.AND.EX P0, PT, RZ, RZ, PT, P0 ;  /* 0x000000ffff00720c */ /* 0x000fe20003f05300 */
[----:B------:R0:W-:-:S12]  /*0df0*/  STL [R1+0x4], R7 ;  /* 0x0000040701007387 */ /* 0x0001d80000100800 */
[----:B0-----:R-:W-:Y:S05]  /*0e00*/  @!P0 BRA `(.L_x_3) ;  /* 0x0000001400f88947 */ /* 0x001fea0003800000 */
[----:B------:R-:W-:Y:S01]  /*0e10*/  UMOV UR4, URZ ;  /* 0x000000ff00047c82 */ /* 0x000fe20008000000 */
[----:B------:R-:W-:Y:S01]  /*0e20*/  IMAD.MOV.U32 R15, RZ, RZ, RZ ;  /* 0x000000ffff0f7224 */ /* 0x000fe200078e00ff */
[----:B------:R-:W-:Y:S01]  /*0e30*/  CS2R R8, SRZ ;  /* 0x0000000000087805 */ /* 0x000fe2000001ff00 */
[----:B------:R-:W-:Y:S02]  /*0e40*/  IMAD.MOV.U32 R4, RZ, RZ, RZ ;  /* 0x000000ffff047224 */ /* 0x000fe400078e00ff */
[----:B------:R-:W-:Y:S02]  /*0e50*/  IMAD.MOV.U32 R7, RZ, RZ, RZ ;  /* 0x000000ffff077224 */ /* 0x000fe400078e00ff */
[----:B------:R-:W-:-:S07]  /*0e60*/  IMAD.U32 R5, RZ, RZ, UR4 ;  /* 0x00000004ff057e24 */ /* 0x000fce000f8e00ff */
.L_x_7:
[----:B------:R-:W-:-:S06]  /*0e70*/  IMAD R6, R15, 0x4, R2 ;  /* 0x000000040f067824 */ /* 0x000fcc00078e0202 */
[----:B------:R-:W5:Y:S01]  /*0e80*/  LDL R6, [R6+0x4] ;  /* 0x0000040006067983 */ /* 0x000f620000100800 */
[----:B------:R-:W-:-:S05]  /*0e90*/  UMOV UR4, URZ ;  /* 0x000000ff00047c82 */ /* 0x000fca0008000000 */
.L_x_6:
        /* <DEDUP_REMOVED lines=180> */
[----:B------:R0:W-:Y:S03]  /*19e0*/  STL [R1+0x4], R7 ;  /* 0x0000040701007387 */ /* 0x0001e60000100800 */
[----:B------:R-:W-:Y:S01]  /*19f0*/  ISETP.NE.AND.EX P0, PT, RZ, RZ, PT, P0 ;  /* 0x000000ffff00720c */ /* 0x000fe20003f05300 */
[----:B------:R0:W-:-:S12]  /*1a00*/  STL.64 [R1+0x10], R4 ;  /* 0x0000100401007387 */ /* 0x0001d80000100a00 */
[----:B0-----:R-:W-:Y:S05]  /*1a10*/  @P0 BRA `(.L_x_3) ;  /* 0x0000000800f40947 */ /* 0x001fea0003800000 */
[----:B------:R-:W-:Y:S01]  /*1a20*/  UMOV UR4, URZ ;  /* 0x000000ff00047c82 */ /* 0x000fe20008000000 */
[----:B------:R-:W-:Y:S01]  /*1a30*/  IMAD.MOV.U32 R15, RZ, RZ, RZ ;  /* 0x000000ffff0f7224 */ /* 0x000fe200078e00ff */
[----:B------:R-:W-:Y:S01]  /*1a40*/  CS2R R8, SRZ ;  /* 0x0000000000087805 */ /* 0x000fe2000001ff00 */
[----:B------:R-:W-:Y:S02]  /*1a50*/  IMAD.MOV.U32 R4, RZ, RZ, RZ ;  /* 0x000000ffff047224 */ /* 0x000fe400078e00ff */
[----:B------:R-:W-:Y:S02]  /*1a60*/  IMAD.MOV.U32 R7, RZ, RZ, RZ ;  /* 0x000000ffff077224 */ /* 0x000fe400078e00ff */
[----:B------:R-:W-:-:S07]  /*1a70*/  IMAD.U32 R5, RZ, RZ, UR4 ;  /* 0x00000004ff057e24 */ /* 0x000fce000f8e00ff */
.L_x_9:
[----:B------:R-:W-:-:S06]  /*1a80*/  IMAD R6, R15, 0x4, R2 ;  /* 0x000000040f067824 */ /* 0x000fcc00078e0202 */
[----:B------:R-:W5:Y:S01]  /*1a90*/  LDL R6, [R6+0x4] ;  /* 0x0000040006067983 */ /* 0x000f620000100800 */
[----:B------:R-:W-:-:S05]  /*1aa0*/  UMOV UR4, URZ ;  /* 0x000000ff00047c82 */ /* 0x000fca0008000000 */
.L_x_8:
        /* <DEDUP_REMOVED lines=177> */
[----:B------:R0:W-:Y:S04]  /*25c0*/  STL.64 [R1+0x8], R8 ;  /* 0x0000080801007387 */ /* 0x0001e80000100a00 */
[----:B------:R0:W-:Y:S04]  /*25d0*/  STL [R1+0x4], R7 ;  /* 0x0000040701007387 */ /* 0x0001e80000100800 */
[----:B------:R0:W-:Y:S02]  /*25e0*/  STL.64 [R1+0x10], R4 ;  /* 0x0000100401007387 */ /* 0x0001e40000100a00 */
.L_x_3:
[----:B------:R-:W-:Y:S05]  /*25f0*/  BSYNC.RECONVERGENT B1 ;  /* 0x0000000000017941 */ /* 0x000fea0003800200 */
.L_x_2:
[C---:B------:R-:W-:Y:S01]  /*2600*/  ISETP.GT.U32.AND P0, PT, R13.reuse, 0x3, PT ;  /* 0x000000030d00780c */ /* 0x040fe20003f04070 */
[----:B------:R-:W-:Y:S01]  /*2610*/  VIADD R14, R14, 0x1 ;  /* 0x000000010e0e7836 */ /* 0x000fe20000000000 */
[--C-:B------:R-:W-:Y:S02]  /*2620*/  SHF.R.U64 R13, R13, 0x2, R12.reuse ;  /* 0x000000020d0d7819 */ /* 0x100fe4000000120c */
[----:B------:R-:W-:Y:S02]  /*2630*/  ISETP.GT.U32.AND.EX P0, PT, R12, RZ, PT, P0 ;  /* 0x000000ff0c00720c */ /* 0x000fe40003f04100 */
[----:B------:R-:W-:-:S11]  /*2640*/  SHF.R.U32.HI R12, RZ, 0x2, R12 ;  /* 0x00000002ff0c7819 */ /* 0x000fd6000001160c */
[----:B------:R-:W-:Y:S05]  /*2650*/  @P0 BRA `(.L_x_10) ;  /* 0xffffffd800d40947 */ /* 0x000fea000383ffff */
.L_x_1:
[----:B------:R-:W-:Y:S05]  /*2660*/  BSYNC.RECONVERGENT B0 ;  /* 0x0000000000007941 */ /* 0x000fea0003800200 */
.L_x_0:
[----:B-1----:R-:W1:Y:S01]  /*2670*/  LDC R6, c[0x0][0x388] ;  /* 0x0000e200ff067b82 */ /* 0x002e620000000800 */
[----:B0-----:R-:W-:Y:S01]  /*2680*/  SHF.R.U32.HI R4, RZ, 0x2, R7 ;  /* 0x00000002ff047819 */ /* 0x001fe20000011607 */
[----:B------:R-:W-:Y:S01]  /*2690*/  IMAD.MOV.U32 R8, RZ, RZ, 0x2abc4dd5 ;  /* 0x2abc4dd5ff087424 */ /* 0x000fe200078e00ff */
[----:B------:R0:W-:Y:S01]  /*26a0*/  STL.64 [R1+0x18], RZ ;  /* 0x000018ff01007387 */ /* 0x0001e20000100a00 */
[----:B------:R-:W-:Y:S01]  /*26b0*/  IMAD.MOV.U32 R9, RZ, RZ, 0x58213ed2 ;  /* 0x58213ed2ff097424 */ /* 0x000fe200078e00ff */
[----:B------:R-:W-:Y:S01]  /*26c0*/  LOP3.LUT R14, R4, R7, RZ, 0x3c, !PT ;  /* 0x00000007040e7212 */ /* 0x000fe200078e3cff */
[----:B------:R-:W-:Y:S01]  /*26d0*/  IMAD.MOV.U32 R10, RZ, RZ, 0x455f2458 ;  /* 0x455f2458ff0a7424 */ /* 0x000fe200078e00ff */
[----:B------:R0:W-:Y:S01]  /*26e0*/  STL [R1+0x20], RZ ;  /* 0x000020ff01007387 */ /* 0x0001e20000100800 */
[----:B------:R-:W-:Y:S01]  /*26f0*/  IMAD.MOV.U32 R11, RZ, RZ, -0x75bd8fc ;  /* 0xf8a42704ff0b7424 */ /* 0x000fe200078e00ff */
[----:B------:R-:W-:Y:S01]  /*2700*/  ISETP.NE.AND P0, PT, R3, RZ, PT ;  /* 0x000000ff0300720c */ /* 0x000fe20003f05270 */
[----:B------:R-:W-:Y:S01]  /*2710*/  IMAD.MOV.U32 R12, RZ, RZ, -0x23270784 ;  /* 0xdcd8f87cff0c7424 */ /* 0x000fe200078e00ff */
[----:B------:R0:W-:Y:S01]  /*2720*/  STL.64 [R1], R8 ;  /* 0x0000000801007387 */ /* 0x0001e20000100a00 */
[----:B------:R-:W-:Y:S01]  /*2730*/  IMAD.MOV.U32 R13, RZ, RZ, 0x511db0d6 ;  /* 0x511db0d6ff0d7424 */ /* 0x000fe200078e00ff */
[----:B------:R-:W-:Y:S01]  /*2740*/  BSSY.RECONVERGENT B0, `(.L_x_11) ;  /* 0x000025f000007945 */ /* 0x000fe20003800200 */
[----:B------:R-:W-:Y:S01]  /*2750*/  IMAD.SHL.U32 R4, R5, 0x10, RZ ;  /* 0x0000001005047824 */ /* 0x000fe200078e00ff */
[----:B------:R0:W-:Y:S01]  /*2760*/  STL.64 [R1+0x8], R10 ;  /* 0x0000080a01007387 */ /* 0x0001e20000100a00 */
[----:B------:R-:W-:-:S03]  /*2770*/  IMAD.SHL.U32 R7, R14, 0x2, RZ ;  /* 0x000000020e077824 */ /* 0x000fc600078e00ff */
[----:B------:R0:W-:Y:S02]  /*2780*/  STL.64 [R1+0x10], R12 ;  /* 0x0000100c01007387 */ /* 0x0001e40000100a00 */
[----:B------:R-:W-:Y:S02]  /*2790*/  LOP3.LUT R4, R14, R7, R4, 0x96, !PT ;  /* 0x000000070e047212 */ /* 0x000fe400078e9604 */
[----:B------:R0:W-:Y:S01]  /*27a0*/  STL.64 [R1+0x28], RZ ;  /* 0x000028ff01007387 */ /* 0x0001e20000100a00 */
[----:B-1----:R-:W-:Y:S02]  /*27b0*/  LOP3.LUT R6, R6, 0xaad26b49, RZ, 0x3c, !PT ;  /* 0xaad26b4906067812 */ /* 0x002fe400078e3cff */
[----:B------:R-:W-:Y:S01]  /*27c0*/  LOP3.LUT R4, R4, R5, RZ, 0x3c, !PT ;  /* 0x0000000504047212 */ /* 0x000fe200078e3cff */
[----:B------:R-:W-:Y:S02]  /*27d0*/  IMAD.MOV.U32 R5, RZ, RZ, 0x511db0d6 ;  /* 0x511db0d6ff057424 */ /* 0x000fe400078e00ff */
[----:B------:R-:W-:-:S02]  /*27e0*/  IMAD R7, R6, 0x4182bed5, RZ ;  /* 0x4182bed506077824 */ /* 0x000fc400078e02ff */
[----:B------:R-:W-:-:S03]  /*27f0*/  IMAD.MOV.U32 R6, RZ, RZ, 0x58213ed2 ;  /* 0x58213ed2ff067424 */ /* 0x000fc600078e00ff */
[----:B------:R-:W-:Y:S01]  /*2800*/  IADD3 R4, PT, PT, R7, -0x26039c23, R4 ;  /* 0xd9fc63dd07047810 */ /* 0x000fe20007ffe004 */
[----:B------:R-:W-:-:S03]  /*2810*/  IMAD.MOV.U32 R7, RZ, RZ, 0x2f800000 ;  /* 0x2f800000ff077424 */ /* 0x000fc600078e00ff */
[----:B------:R-:W-:-:S05]  /*2820*/  I2FP.F32.U32 R4, R4 ;  /* 0x0000000400047245 */ /* 0x000fca0000201000 */
[----:B------:R-:W-:Y:S01]  /*2830*/  FFMA R7, R4, R7, 1.1641532182693481445e-10 ;  /* 0x2f00000004077423 */ /* 0x000fe20000000007 */
[----:B0-----:R-:W-:Y:S06]  /*2840*/  @!P0 BRA `(.L_x_12) ;  /* 0x0000002400388947 */ /* 0x001fec0003800000 */
[----:B------:R-:W-:Y:S02]  /*2850*/  IMAD.MOV.U32 R11, RZ, RZ, RZ ;  /* 0x000000ffff0b7224 */ /* 0x000fe400078e00ff */
[----:B------:R-:W-:Y:S02]  /*2860*/  IMAD.MOV.U32 R6, RZ, RZ, 0x58213ed2 ;  /* 0x58213ed2ff067424 */ /* 0x000fe400078e00ff */
[----:B------:R-:W-:-:S07]  /*2870*/  IMAD.MOV.U32 R5, RZ, RZ, 0x511db0d6 ;  /* 0x511db0d6ff057424 */ /* 0x000fce00078e00ff */
.L_x_21:
[----:B0-----:R-:W-:Y:S01]  /*2880*/  LOP3.LUT R4, R3, 0x3, RZ, 0xc0, !PT ;  /* 0x0000000303047812 */ /* 0x001fe200078ec0ff */
[----:B------:R-:W-:Y:S03]  /*2890*/  BSSY.RECONVERGENT B1, `(.L_x_13) ;  /* 0x0000243000017945 */ /* 0x000fe60003800200 */
[----:B------:R-:W-:-:S04]  /*28a0*/  ISETP.NE.U32.AND P0, PT, R4, RZ, PT ;  /* 0x000000ff0400720c */ /* 0x000fc80003f05070 */
[----:B------:R-:W-:-:S13]  /*28b0*/  ISETP.NE.AND.EX P0, PT, RZ, RZ, PT, P0 ;  /* 0x000000ffff00720c */ /* 0x000fda0003f05300 */
[----:B------:R-:W-:Y:S05]  /*28c0*/  @!P0 BRA `(.L_x_14) ;  /* 0x0000002000fc8947 */ /* 0x000fea0003800000 */
[----:B------:R-:W0:Y:S01]  /*28d0*/  LDC.64 R12, c[0x4][RZ] ;  /* 0x01000000ff0c7b82 */ /* 0x000e220000000a00 */
[----:B------:R-:W-:Y:S01]  /*28e0*/  IMAD.MOV.U32 R6, RZ, RZ, RZ ;  /* 0x000000ffff067224 */ /* 0x000fe200078e00ff */
[----:B------:R-:W-:Y:S01]  /*28f0*/  CS2R R4, SRZ ;  /* 0x0000000000047805 */ /* 0x000fe2000001ff00 */
[----:B------:R-:W-:Y:S01]  /*2900*/  IMAD.MOV.U32 R17, RZ, RZ, RZ ;  /* 0x000000ffff117224 */ /* 0x000fe200078e00ff */
[----:B------:R-:W-:Y:S01]  /*2910*/  CS2R R8, SRZ ;  /* 0x0000000000087805 */ /* 0x000fe2000001ff00 */
[----:B0-----:R-:W-:-:S07]  /*2920*/  IMAD.WIDE.U32 R12, R11, 0xc80, R12 ;  /* 0x00000c800b0c7825 */ /* 0x001fce00078e000c */
.L_x_16:
[----:B------:R-:W-:-:S06]  /*2930*/  IMAD R10, R17, 0x4, R2 ;  /* 0x00000004110a7824 */ /* 0x000fcc00078e0202 */
[----:B------:R-:W5:Y:S01]  /*2940*/  LDL R10, [R10+0x4] ;  /* 0x000004000a0a7983 */ /* 0x000f620000100800 */
[----:B------:R-:W-:Y:S01]  /*2950*/  IMAD.SHL.U32 R16, R17, 0x20, RZ ;  /* 0x0000002011107824 */ /* 0x000fe200078e00ff */
[----:B------:R-:W-:-:S06]  /*2960*/  UMOV UR4, URZ ;  /* 0x000000ff00047c82 */ /* 0x000fcc0008000000 */
.L_x_15:
[----:B-----5:R-:W-:Y:S01]  /*2970*/  SHF.R.U32.HI R23, RZ, UR4, R10 ;  /* 0x00000004ff177c19 */ /* 0x020fe2000801160a */
[----:B------:R-:W-:-:S03]  /*2980*/  VIADD R14, R16, UR4 ;  /* 0x00000004100e7c36 */ /* 0x000fc60008000000 */
[----:B------:R-:W-:-:S04]  /*2990*/  LOP3.LUT R15, R23, 0x1, RZ, 0xc0, !PT ;  /* 0x00000001170f7812 */ /* 0x000fc800078ec0ff */
[----:B------:R-:W-:Y:S01]  /*29a0*/  ISETP.NE.U32.AND P0, PT, R15, 0x1, PT ;  /* 0x000000010f00780c */ /* 0x000fe20003f05070 */
[----:B------:R-:W-:-:S03]  /*29b0*/  IMAD R15, R14, 0x5, RZ ;  /* 0x000000050e0f7824 */ /* 0x000fc600078e02ff */
[----:B------:R-:W-:Y:S01]  /*29c0*/  R2P PR, R23, 0x7e ;  /* 0x0000007e17007804 */ /* 0x000fe20000000000 */
[----:B------:R-:W-:-:S08]  /*29d0*/  IMAD.WIDE.U32 R14, R15, 0x4, R12 ;  /* 0x000000040f0e7825 */ /* 0x000fd000078e000c */
[----:B------:R-:W2:Y:S04]  /*29e0*/  @!P0 LDG.E R19, desc[UR6][R14.64] ;  /* 0x000000060e138981 */ /* 0x000ea8000c1e1900 */
[----:B------:R-:W3:Y:S04]  /*29f0*/  @P1 LDG.E R21, desc[UR6][R14.64+0x14] ;  /* 0x000014060e151981 */ /* 0x000ee8000c1e1900 */
[----:B------:R-:W4:Y:S04]  /*2a00*/  @!P0 LDG.E R18, desc[UR6][R14.64+0x10] ;  /* 0x000010060e128981 */ /* 0x000f28000c1e1900 */
[----:B------:R-:W4:Y:S04]  /*2a10*/  @P2 LDG.E R25, desc[UR6][R14.64+0x28] ;  /* 0x000028060e192981 */ /* 0x000f28000c1e1900 */
[----:B------:R-:W4:Y:S04]  /*2a20*/  @P1 LDG.E R20, desc[UR6][R14.64+0x24] ;  /* 0x000024060e141981 */ /* 0x000f28000c1e1900 */
[----:B------:R-:W4:Y:S04]  /*2a30*/  @P3 LDG.E R27, desc[UR6][R14.64+0x3c] ;  /* 0x00003c060e1b3981 */ /* 0x000f28000c1e1900 */
[----:B------:R-:W4:Y:S04]  /*2a40*/  @P2 LDG.E R22, desc[UR6][R14.64+0x38] ;  /* 0x000038060e162981 */ /* 0x000f28000c1e1900 */
[----:B------:R-:W4:Y:S04]  /*2a50*/  @P4 LDG.E R29, desc[UR6][R14.64+0x50] ;  /* 0x000050060e1d4981 */ /* 0x000f28000c1e1900 */
[----:B------:R-:W4:Y:S01]  /*2a60*/  @P5 LDG.E R24, desc[UR6][R14.64+0x64] ;  /* 0x000064060e185981 */ /* 0x000f22000c1e1900 */
[----:B--2---:R-:W-:-:S03]  /*2a70*/  @!P0 LOP3.LUT R6, R6, R19, RZ, 0x3c, !PT ;  /* 0x0000001306068212 */ /* 0x004fc600078e3cff */
[----:B------:R-:W2:Y:S01]  /*2a80*/  @!P0 LDG.E R19, desc[UR6][R14.64+0x4] ;  /* 0x000004060e138981 */ /* 0x000ea2000c1e1900 */
[----:B---3--:R-:W-:-:S03]  /*2a90*/  @P1 LOP3.LUT R6, R6, R21, RZ, 0x3c, !PT ;  /* 0x0000001506061212 */ /* 0x008fc600078e3cff */
[----:B------:R-:W3:Y:S01]  /*2aa0*/  @!P0 LDG.E R21, desc[UR6][R14.64+0xc] ;  /* 0x00000c060e158981 */ /* 0x000ee2000c1e1900 */
[----:B----4-:R-:W-:-:S03]  /*2ab0*/  @!P0 LOP3.LUT R5, R5, R18, RZ, 0x3c, !PT ;  /* 0x0000001205058212 */ /* 0x010fc600078e3cff */
[----:B------:R-:W4:Y:S01]  /*2ac0*/  @!P0 LDG.E R18, desc[UR6][R14.64+0x8] ;  /* 0x000008060e128981 */ /* 0x000f22000c1e1900 */
        /* <DEDUP_REMOVED lines=8> */
[----:B--2---:R-:W-:-:S03]  /*2b50*/  @!P0 LOP3.LUT R8, R8, R19, RZ, 0x3c, !PT ;  /* 0x0000001308088212 */ /* 0x004fc600078e3cff */
[----:B------:R-:W2:Y:S01]  /*2b60*/  @P2 LDG.E R19, desc[UR6][R14.64+0x2c] ;  /* 0x00002c060e132981 */ /* 0x000ea2000c1e1900 */
[----:B---3--:R-:W-:-:S03]  /*2b70*/  @!P0 LOP3.LUT R4, R4, R21, RZ, 0x3c, !PT ;  /* 0x0000001504048212 */ /* 0x008fc600078e3cff */
[----:B------:R-:W3:Y:S01]  /*2b80*/  @P2 LDG.E R21, desc[UR6][R14.64+0x34] ;  /* 0x000034060e152981 */ /* 0x000ee2000c1e1900 */
[----:B----4-:R-:W-:-:S03]  /*2b90*/  @!P0 LOP3.LUT R9, R9, R18, RZ, 0x3c, !PT ;  /* 0x0000001209098212 */ /* 0x010fc600078e3cff */
        /* <DEDUP_REMOVED lines=25> */
[----:B------:R-:W-:Y:S02]  /*2d30*/  LOP3.LUT P0, RZ, R23, 0x80, RZ, 0xc0, !PT ;  /* 0x0000008017ff7812 */ /* 0x000fe4000780c0ff */
[----:B------:R-:W-:-:S04]  /*2d40*/  @P5 LOP3.LUT R6, R6, R24, RZ, 0x3c, !PT ;  /* 0x0000001806065212 */ /* 0x000fc800078e3cff */
[----:B------:R-:W-:-:S07]  /*2d50*/  @P6 LOP3.LUT R6, R6, R29, RZ, 0x3c, !PT ;  /* 0x0000001d06066212 */ /* 0x000fce00078e3cff */
        /* <DEDUP_REMOVED lines=17> */
[----:B--2---:R-:W-:Y:S02]  /*2e70*/  @P6 LOP3.LUT R8, R8, R19, RZ, 0x3c, !PT ;  /* 0x0000001308086212 */ /* 0x004fe400078e3cff */
[----:B---3--:R-:W-:Y:S02]  /*2e80*/  @P6 LOP3.LUT R4, R4, R21, RZ, 0x3c, !PT ;  /* 0x0000001504046212 */ /* 0x008fe400078e3cff */
[----:B----4-:R-:W-:Y:S02]  /*2e90*/  @P6 LOP3.LUT R9, R9, R18, RZ, 0x3c, !PT ;  /* 0x0000001209096212 */ /* 0x010fe400078e3cff */
        /* <DEDUP_REMOVED lines=20> */
[----:B----4-:R-:W-:-:S04]  /*2fe0*/  @P2 LOP3.LUT R6, R6, R29, RZ, 0x3c, !PT ;  /* 0x0000001d06062212 */ /* 0x010fc800078e3cff */
[----:B------:R-:W-:Y:S02]  /*2ff0*/  @P3 LOP3.LUT R6, R6, R18, RZ, 0x3c, !PT ;  /* 0x0000001206063212 */ /* 0x000fe400078e3cff */
[----:B------:R-:W4:Y:S01]  /*3000*/  @P3 LDG.E R18, desc[UR6][R14.64+0xec] ;  /* 0x0000ec060e123981 */ /* 0x000f22000c1e1900 */
[----:B------:R-:W-:-:S03]  /*3010*/  @P0 LOP3.LUT R5, R5, R26, RZ, 0x3c, !PT ;  /* 0x0000001a05050212 */ /* 0x000fc600078e3cff */
[----:B------:R-:W3:Y:S01]  /*3020*/  @P5 LDG.E R26, desc[UR6][R14.64+0x114] ;  /* 0x000114060e1a5981 */ /* 0x000ee2000c1e1900 */
[----:B------:R-:W-:-:S03]  /*3030*/  @P0 LOP3.LUT R8, R8, R21, RZ, 0x3c, !PT ;  /* 0x0000001508080212 */ /* 0x000fc600078e3cff */
[----:B------:R-:W3:Y:S01]  /*3040*/  @P5 LDG.E R21, desc[UR6][R14.64+0x104] ;  /* 0x000104060e155981 */ /* 0x000ee2000c1e1900 */
[----:B------:R-:W-:-:S03]  /*3050*/  @P0 LOP3.LUT R9, R9, R24, RZ, 0x3c, !PT ;  /* 0x0000001809090212 */ /* 0x000fc600078e3cff */
[----:B------:R-:W3:Y:S01]  /*3060*/  @P4 LDG.E R24, desc[UR6][R14.64+0x100] ;  /* 0x000100060e184981 */ /* 0x000ee2000c1e1900 */
[----:B------:R-:W-:Y:S02]  /*3070*/  @P0 LOP3.LUT R4, R4, R25, RZ, 0x3c, !PT ;  /* 0x0000001904040212 */ /* 0x000fe400078e3cff */
[----:B------:R-:W-:Y:S01]  /*3080*/  LOP3.LUT P0, RZ, R23, 0x8000, RZ, 0xc0, !PT ;  /* 0x0000800017ff7812 */ /* 0x000fe2000780c0ff */
[----:B------:R-:W3:Y:S01]  /*3090*/  @P1 LDG.E R25, desc[UR6][R14.64+0xc0] ;  /* 0x0000c0060e191981 */ /* 0x000ee2000c1e1900 */
[----:B------:R-:W-:-:S03]  /*30a0*/  @P1 LOP3.LUT R5, R5, R22, RZ, 0x3c, !PT ;  /* 0x0000001605051212 */ /* 0x000fc600078e3cff */
[----:B------:R-:W3:Y:S04]  /*30b0*/  @P1 LDG.E R23, desc[UR6][R14.64+0xb8] ;  /* 0x0000b8060e171981 */ /* 0x000ee8000c1e1900 */
[----:B------:R-:W3:Y:S01]  /*30c0*/  @P1 LDG.E R22, desc[UR6][R14.64+0xbc] ;  /* 0x0000bc060e161981 */ /* 0x000ee2000c1e1900 */
[----:B--2---:R-:W-:-:S03]  /*30d0*/  @P4 LOP3.LUT R6, R6, R19, RZ, 0x3c, !PT ;  /* 0x0000001306064212 */ /* 0x004fc600078e3cff */
[----:B------:R-:W2:Y:S04]  /*30e0*/  @P0 LDG.E R29, desc[UR6][R14.64+0x12c] ;  /* 0x00012c060e1d0981 */ /* 0x000ea8000c1e1900 */
[----:B------:R-:W2:Y:S01]  /*30f0*/  @P2 LDG.E R19, desc[UR6][R14.64+0xcc] ;  /* 0x0000cc060e132981 */ /* 0x000ea2000c1e1900 */
[----:B------:R-:W-:-:S03]  /*3100*/  @P2 LOP3.LUT R5, R5, R20, RZ, 0x3c, !PT ;  /* 0x0000001405052212 */ /* 0x000fc600078e3cff */
        /* <DEDUP_REMOVED lines=15> */
[----:B--2---:R-:W-:-:S03]  /*3200*/  @P2 LOP3.LUT R8, R8, R19, RZ, 0x3c, !PT ;  /* 0x0000001308082212 */ /* 0x004fc600078e3cff */
[----:B------:R-:W2:Y:S01]  /*3210*/  @P4 LDG.E R19, desc[UR6][R14.64+0xfc] ;  /* 0x0000fc060e134981 */ /* 0x000ea2000c1e1900 */
[----:B----4-:R-:W-:-:S03]  /*3220*/  @P2 LOP3.LUT R9, R9, R18, RZ, 0x3c, !PT ;  /* 0x0000001209092212 */ /* 0x010fc600078e3cff */
[----:B------:R-:W4:Y:S01]  /*3230*/  @P5 LDG.E R18, desc[UR6][R14.64+0x10c] ;  /* 0x00010c060e125981 */ /* 0x000f22000c1e1900 */
[----:B------:R-:W-:Y:S02]  /*3240*/  @P5 LOP3.LUT R5, R5, R26, RZ, 0x3c, !PT ;  /* 0x0000001a05055212 */ /* 0x000fe400078e3cff */
[----:B---3--:R-:W-:Y:S02]  /*3250*/  @P2 LOP3.LUT R4, R4, R21, RZ, 0x3c, !PT ;  /* 0x0000001504042212 */ /* 0x008fe400078e3cff */
        /* <DEDUP_REMOVED lines=11> */
[----:B------:R-:W3:Y:S01]  /*3310*/  @P6 LDG.E R20, desc[UR6][R14.64+0x120] ;  /* 0x000120060e146981 */ /* 0x000ee2000c1e1900 */
[----:B------:R-:W-:-:S03]  /*3320*/  @P6 LOP3.LUT R5, R5, R24, RZ, 0x3c, !PT ;  /* 0x0000001805056212 */ /* 0x000fc600078e3cff */
[----:B------:R-:W3:Y:S04]  /*3330*/  @P6 LDG.E R27, desc[UR6][R14.64+0x124] ;  /* 0x000124060e1b6981 */ /* 0x000ee8000c1e1900 */
[----:B------:R-:W3:Y:S01]  /*3340*/  @P0 LDG.E R24, desc[UR6][R14.64+0x13c] ;  /* 0x00013c060e180981 */ /* 0x000ee2000c1e1900 */
[----:B--2---:R-:W-:-:S03]  /*3350*/  @P4 LOP3.LUT R4, R4, R19, RZ, 0x3c, !PT ;  /* 0x0000001304044212 */ /* 0x004fc600078e3cff */
[----:B------:R-:W2:Y:S01]  /*3360*/  @P0 LDG.E R19, desc[UR6][R14.64+0x130] ;  /* 0x000130060e130981 */ /* 0x000ea2000c1e1900 */
[----:B------:R-:W-:-:S04]  /*3370*/  UIADD3 UR4, UPT, UPT, UR4, 0x10, URZ ;  /* 0x0000001004047890 */ /* 0x000fc8000fffe0ff */
[----:B------:R-:W-:Y:S01]  /*3380*/  UISETP.NE.AND UP0, UPT, UR4, 0x20, UPT ;  /* 0x000000200400788c */ /* 0x000fe2000bf05270 */
[----:B----4-:R-:W-:Y:S02]  /*3390*/  @P5 LOP3.LUT R9, R9, R18, RZ, 0x3c, !PT ;  /* 0x0000001209095212 */ /* 0x010fe400078e3cff */
[----:B---3--:R-:W-:-:S04]  /*33a0*/  @P5 LOP3.LUT R8, R8, R21, RZ, 0x3c, !PT ;  /* 0x0000001508085212 */ /* 0x008fc800078e3cff */
[----:B------:R-:W-:Y:S02]  /*33b0*/  @P6 LOP3.LUT R8, R8, R25, RZ, 0x3c, !PT ;  /* 0x0000001908086212 */ /* 0x000fe400078e3cff */
[----:B------:R-:W-:Y:S02]  /*33c0*/  @P5 LOP3.LUT R4, R4, R23, RZ, 0x3c, !PT ;  /* 0x0000001704045212 */ /* 0x000fe400078e3cff */
[----:B------:R-:W-:Y:S02]  /*33d0*/  @P6 LOP3.LUT R9, R9, R20, RZ, 0x3c, !PT ;  /* 0x0000001409096212 */ /* 0x000fe400078e3cff */
[----:B------:R-:W-:Y:S02]  /*33e0*/  @P6 LOP3.LUT R4, R4, R27, RZ, 0x3c, !PT ;  /* 0x0000001b04046212 */ /* 0x000fe400078e3cff */
[----:B------:R-:W-:Y:S02]  /*33f0*/  @P0 LOP3.LUT R9, R9, R22, RZ, 0x3c, !PT ;  /* 0x0000001609090212 */ /* 0x000fe400078e3cff */
[----:B------:R-:W-:-:S02]  /*3400*/  @P0 LOP3.LUT R5, R5, R24, RZ, 0x3c, !PT ;  /* 0x0000001805050212 */ /* 0x000fc400078e3cff */
[----:B------:R-:W-:Y:S02]  /*3410*/  @P0 LOP3.LUT R4, R4, R29, RZ, 0x3c, !PT ;  /* 0x0000001d04040212 */ /* 0x000fe400078e3cff */
[----:B--2---:R-:W-:Y:S01]  /*3420*/  @P0 LOP3.LUT R8, R8, R19, RZ, 0x3c, !PT ;  /* 0x0000001308080212 */ /* 0x004fe200078e3cff */
        /* <DEDUP_REMOVED lines=17> */
.L_x_18:
[----:B------:R-:W-:-:S06]  /*3540*/  IMAD R10, R17, 0x4, R2 ;  /* 0x00000004110a7824 */ /* 0x000fcc00078e0202 */
[----:B------:R-:W5:Y:S01]  /*3550*/  LDL R10, [R10+0x4] ;  /* 0x000004000a0a7983 */ /* 0x000f620000100800 */
[----:B------:R-:W-:Y:S01]  /*3560*/  IMAD.SHL.U32 R16, R17, 0x20, RZ ;  /* 0x0000002011107824 */ /* 0x000fe200078e00ff */
[----:B------:R-:W-:-:S06]  /*3570*/  UMOV UR4, URZ ;  /* 0x000000ff00047c82 */ /* 0x000fcc0008000000 */
.L_x_17:
        /* <DEDUP_REMOVED lines=189> */
.L_x_20:
[----:B------:R-:W-:-:S06]  /*4150*/  IMAD R10, R17, 0x4, R2 ;  /* 0x00000004110a7824 */ /* 0x000fcc00078e0202 */
[----:B------:R-:W5:Y:S01]  /*4160*/  LDL R10, [R10+0x4] ;  /* 0x000004000a0a7983 */ /* 0x000f620000100800 */
[----:B------:R-:W-:Y:S01]  /*4170*/  IMAD.SHL.U32 R16, R17, 0x20, RZ ;  /* 0x0000002011107824 */ /* 0x000fe200078e00ff */
[----:B------:R-:W-:-:S06]  /*4180*/  UMOV UR4, URZ ;  /* 0x000000ff00047c82 */ /* 0x000fcc0008000000 */
.L_x_19:
        /* <DEDUP_REMOVED lines=176> */
[----:B------:R0:W-:Y:S04]  /*4c90*/  STL.64 [R1+0x8], R8 ;  /* 0x0000080801007387 */ /* 0x0001e80000100a00 */
[----:B------:R0:W-:Y:S04]  /*4ca0*/  STL [R1+0x4], R6 ;  /* 0x0000040601007387 */ /* 0x0001e80000100800 */
[----:B------:R0:W-:Y:S02]  /*4cb0*/  STL.64 [R1+0x10], R4 ;  /* 0x0000100401007387 */ /* 0x0001e40000100a00 */
.L_x_14:
[----:B------:R-:W-:Y:S05]  /*4cc0*/  BSYNC.RECONVERGENT B1 ;  /* 0x0000000000017941 */ /* 0x000fea0003800200 */
.L_x_13:
[----:B------:R-:W-:Y:S01]  /*4cd0*/  ISETP.GT.U32.AND P0, PT, R3, 0x3, PT ;  /* 0x000000030300780c */ /* 0x000fe20003f04070 */
[----:B------:R-:W-:Y:S01]  /*4ce0*/  VIADD R11, R11, 0x1 ;  /* 0x000000010b0b7836 */ /* 0x000fe20000000000 */
[--C-:B------:R-:W-:Y:S02]  /*4cf0*/  SHF.R.U64 R3, R3, 0x2, R0.reuse ;  /* 0x0000000203037819 */ /* 0x100fe40000001200 */
[----:B------:R-:W-:Y:S02]  /*4d00*/  ISETP.GT.U32.AND.EX P0, PT, R0, RZ, PT, P0 ;  /* 0x000000ff0000720c */ /* 0x000fe40003f04100 */
[----:B------:R-:W-:-:S11]  /*4d10*/  SHF.R.U32.HI R0, RZ, 0x2, R0 ;  /* 0x00000002ff007819 */ /* 0x000fd60000011600 */
[----:B------:R-:W-:Y:S05]  /*4d20*/  @P0 BRA `(.L_x_21) ;  /* 0xffffffd800d40947 */ /* 0x000fea000383ffff */
.L_x_12:
[----:B------:R-:W-:Y:S05]  /*4d30*/  BSYNC.RECONVERGENT B0 ;  /* 0x0000000000007941 */ /* 0x000fea0003800200 */
.L_x_11:
[----:B------:R-:W-:Y:S01]  /*4d40*/  SHF.R.U32.HI R3, RZ, 0x2, R6 ;  /* 0x00000002ff037819 */ /* 0x000fe20000011606 */
[----:B------:R-:W-:-:S03]  /*4d50*/  IMAD.SHL.U32 R0, R5, 0x10, RZ ;  /* 0x0000001005007824 */ /* 0x000fc600078e00ff */
[----:B------:R-:W-:-:S05]  /*4d60*/  LOP3.LUT R3, R3, R6, RZ, 0x3c, !PT ;  /* 0x0000000603037212 */ /* 0x000fca00078e3cff */
[----:B------:R-:W-:-:S05]  /*4d70*/  IMAD.SHL.U32 R2, R3, 0x2, RZ ;  /* 0x0000000203027824 */ /* 0x000fca00078e00ff */
[----:B------:R-:W-:Y:S01]  /*4d80*/  LOP3.LUT R0, R3, R2, R0, 0x96, !PT ;  /* 0x0000000203007212 */ /* 0x000fe200078e9600 */
[----:B------:R-:W-:-:S03]  /*4d90*/  IMAD.MOV.U32 R3, RZ, RZ, 0x2f800000 ;  /* 0x2f800000ff037424 */ /* 0x000fc600078e00ff */
[----:B------:R-:W-:-:S05]  /*4da0*/  LOP3.LUT R0, R0, R5, RZ, 0x3c, !PT ;  /* 0x0000000500007212 */ /* 0x000fca00078e3cff */
[----:B------:R-:W-:-:S05]  /*4db0*/  VIADD R0, R0, 0x2ac1d59a ;  /* 0x2ac1d59a00007836 */ /* 0x000fca0000000000 */
[----:B------:R-:W-:-:S05]  /*4dc0*/  I2FP.F32.U32 R0, R0 ;  /* 0x0000000000007245 */ /* 0x000fca0000201000 */
[----:B------:R-:W-:-:S04]  /*4dd0*/  FFMA R0, R0, R3, 1.1641532182693481445e-10 ;  /* 0x2f00000000007423 */ /* 0x000fc80000000003 */
[----:B------:R-:W-:-:S04]  /*4de0*/  FMUL R0, R0, R0 ;  /* 0x0000000000007220 */ /* 0x000fc80000400000 */
[----:B------:R-:W-:-:S05]  /*4df0*/  FFMA R0, R7, R7, R0 ;  /* 0x0000000707007223 */ /* 0x000fca0000000000 */
[----:B------:R-:W-:-:S13]  /*4e00*/  FSETP.GTU.AND P0, PT, R0, 1, PT ;  /* 0x3f8000000000780b */ /* 0x000fda0003f0c000 */
[----:B------:R-:W-:Y:S05]  /*4e10*/  @P0 EXIT ;  /* 0x000000000000094d */ /* 0x000fea0003800000 */
[----:B------:R-:W1:Y:S01]  /*4e20*/  S2R R0, SR_LANEID ;  /* 0x0000000000007919 */ /* 0x000e620000000000 */
[----:B------:R-:W2:Y:S01]  /*4e30*/  LDC.64 R2, c[0x0][0x380] ;  /* 0x0000e000ff027b82 */ /* 0x000ea20000000a00 */
[----:B------:R-:W-:Y:S02]  /*4e40*/  VOTEU.ANY UR4, UPT, PT ;  /* 0x0000000000047886 */ /* 0x000fe400038e0100 */
[----:B------:R-:W-:Y:S02]  /*4e50*/  UFLO.U32 UR5, UR4 ;  /* 0x00000004000572bd */ /* 0x000fe400080e0000 */
[----:B0-----:R-:W2:Y:S04]  /*4e60*/  POPC R5, UR4 ;  /* 0x0000000400057d09 */ /* 0x001ea80008000000 */
[----:B-1----:R-:W-:-:S13]  /*4e70*/  ISETP.EQ.U32.AND P0, PT, R0, UR5, PT ;  /* 0x0000000500007c0c */ /* 0x002fda000bf02070 */
[----:B--2---:R-:W-:Y:S01]  /*4e80*/  @P0 REDG.E.ADD.STRONG.GPU desc[UR6][R2.64], R5 ;  /* 0x000000050200098e */ /* 0x004fe2000c12e106 */
[----:B------:R-:W-:Y:S05]  /*4e90*/  EXIT ;  /* 0x000000000000794d */ /* 0x000fea0003800000 */
.L_x_22:
[----:B------:R-:W-:-:S00]  /*4ea0*/  BRA `(.L_x_22) ;  /* 0xfffffffc00fc7947 */ /* 0x000fc0000383ffff */
[----:B------:R-:W-:-:S00]  /*4eb0*/  NOP ;  /* 0x0000000000007918 */ /* 0x000fc00000000000 */
        /* <DEDUP_REMOVED lines=12> */
.L_x_23:


//--------------------- .nv.global.init           --------------------------
	.section	.nv.global.init,"aw",@progbits
	.align	4
.nv.global.init:
	.type		mrg32k3aM1SubSeq,@object
	.size		mrg32k3aM1SubSeq,(mrg32k3aM2SubSeq - mrg32k3aM1SubSeq)
mrg32k3aM1SubSeq:
        /*0000*/ 	.byte	0x0b, 0xcc, 0xee, 0x04, 0x73, 0x29, 0x8b, 0x6f, 0xf6, 0x53, 0x03, 0xf6, 0x23, 0xf6, 0xea, 0xda
        /* <DEDUP_REMOVED lines=125> */
	.type		mrg32k3aM2SubSeq,@object
	.size		mrg32k3aM2SubSeq,(mrg32k3aM1 - mrg32k3aM2SubSeq)
mrg32k3aM2SubSeq:
        /* <DEDUP_REMOVED lines=126> */
	.type		mrg32k3aM1,@object
	.size		mrg32k3aM1,(mrg32k3aM1Seq - mrg32k3aM1)
mrg32k3aM1:
        /* <DEDUP_REMOVED lines=144> */
	.type		mrg32k3aM1Seq,@object
	.size		mrg32k3aM1Seq,(mrg32k3aM2 - mrg32k3aM1Seq)
mrg32k3aM1Seq:
        /* <DEDUP_REMOVED lines=144> */
	.type		mrg32k3aM2,@object
	.size		mrg32k3aM2,(mrg32k3aM2Seq - mrg32k3aM2)
mrg32k3aM2:
        /* <DEDUP_REMOVED lines=144> */
	.type		mrg32k3aM2Seq,@object
	.size		mrg32k3aM2Seq,(precalc_xorwow_matrix - mrg32k3aM2Seq)
mrg32k3aM2Seq:
        /* <DEDUP_REMOVED lines=144> */
	.type		precalc_xorwow_matrix,@object
	.size		precalc_xorwow_matrix,(precalc_xorwow_offset_matrix - precalc_xorwow_matrix)
precalc_xorwow_matrix:
        /* <DEDUP_REMOVED lines=6400> */
	.type		precalc_xorwow_offset_matrix,@object
	.size		precalc_xorwow_offset_matrix,(.L_1 - precalc_xorwow_offset_matrix)
precalc_xorwow_offset_matrix:
        /* <DEDUP_REMOVED lines=6400> */
.L_1:


//--------------------- .nv.shared.reserved.0     --------------------------
	.section	.nv.shared.reserved.0,"aw",@nobits
	.weak		__nv_reservedSMEM_offset_0_alias
	.size		__nv_reservedSMEM_offset_0_alias, 0, 64
	.other		__nv_reservedSMEM_offset_0_alias,@"STO_CUDA_RESERVED_SHARED STV_DEFAULT"
__nv_reservedSMEM_offset_0_alias:
	.zero		0
	.zero		64


//--------------------- .nv.constant0._Z2MKPij    --------------------------
	.section	.nv.constant0._Z2MKPij,"a",@progbits
	.sectionflags	@""
	.align	4
.nv.constant0._Z2MKPij:
	.zero		908


//--------------------- SYMBOLS --------------------------

	.type		.nv.reservedSmem.offset0,@object
	.size		.nv.reservedSmem.offset0,0x4
